//
// Generated by NVIDIA NVVM Compiler
//
// Compiler Build ID: CL-36424714
// Cuda compilation tools, release 13.0, V13.0.88
// Based on NVVM 20.0.0
//

.version 9.0
.target sm_100
.address_size 64

	// .globl	_Z20computeMeanOneThreadPfS_j
.func  (.param .b64 func_retval0) __internal_accurate_pow
(
	.param .b64 __internal_accurate_pow_param_0
)
;
// _ZZ42computeGlobalSumWithOneElemPerThreadWithSMPfjS_E3sum has been demoted
// _ZZ44computeSumDiffElemWithOneElemPerThreadWithSMPfjS_S_E4mean has been demoted
// _ZZ44computeSumDiffElemWithOneElemPerThreadWithSMPfjS_S_E4diff has been demoted

.visible .entry _Z20computeMeanOneThreadPfS_j(
	.param .u64 .ptr .align 1 _Z20computeMeanOneThreadPfS_j_param_0,
	.param .u64 .ptr .align 1 _Z20computeMeanOneThreadPfS_j_param_1,
	.param .u32 _Z20computeMeanOneThreadPfS_j_param_2
)
{
	.reg .pred 	%p<10>;
	.reg .b32 	%r<23>;
	.reg .b32 	%f<62>;
	.reg .b64 	%rd<18>;

	ld.param.u64 	%rd9, [_Z20computeMeanOneThreadPfS_j_param_0];
	ld.param.u64 	%rd10, [_Z20computeMeanOneThreadPfS_j_param_1];
	ld.param.u32 	%r16, [_Z20computeMeanOneThreadPfS_j_param_2];
	cvta.to.global.u64 	%rd1, %rd9;
	cvta.to.global.u64 	%rd2, %rd10;
	setp.eq.s32 	%p1, %r16, 0;
	@%p1 bra 	$L__BB0_13;
	and.b32  	%r1, %r16, 15;
	setp.lt.u32 	%p2, %r16, 16;
	mov.b32 	%r20, 0;
	@%p2 bra 	$L__BB0_4;
	and.b32  	%r20, %r16, -16;
	neg.s32 	%r18, %r20;
	add.s64 	%rd16, %rd1, 32;
$L__BB0_3:
	.pragma "nounroll";
	ld.global.f32 	%f1, [%rd16+-32];
	atom.global.add.f32 	%f2, [%rd2], %f1;
	ld.global.f32 	%f3, [%rd16+-28];
	atom.global.add.f32 	%f4, [%rd2], %f3;
	ld.global.f32 	%f5, [%rd16+-24];
	atom.global.add.f32 	%f6, [%rd2], %f5;
	ld.global.f32 	%f7, [%rd16+-20];
	atom.global.add.f32 	%f8, [%rd2], %f7;
	ld.global.f32 	%f9, [%rd16+-16];
	atom.global.add.f32 	%f10, [%rd2], %f9;
	ld.global.f32 	%f11, [%rd16+-12];
	atom.global.add.f32 	%f12, [%rd2], %f11;
	ld.global.f32 	%f13, [%rd16+-8];
	atom.global.add.f32 	%f14, [%rd2], %f13;
	ld.global.f32 	%f15, [%rd16+-4];
	atom.global.add.f32 	%f16, [%rd2], %f15;
	ld.global.f32 	%f17, [%rd16];
	atom.global.add.f32 	%f18, [%rd2], %f17;
	ld.global.f32 	%f19, [%rd16+4];
	atom.global.add.f32 	%f20, [%rd2], %f19;
	ld.global.f32 	%f21, [%rd16+8];
	atom.global.add.f32 	%f22, [%rd2], %f21;
	ld.global.f32 	%f23, [%rd16+12];
	atom.global.add.f32 	%f24, [%rd2], %f23;
	ld.global.f32 	%f25, [%rd16+16];
	atom.global.add.f32 	%f26, [%rd2], %f25;
	ld.global.f32 	%f27, [%rd16+20];
	atom.global.add.f32 	%f28, [%rd2], %f27;
	ld.global.f32 	%f29, [%rd16+24];
	atom.global.add.f32 	%f30, [%rd2], %f29;
	ld.global.f32 	%f31, [%rd16+28];
	atom.global.add.f32 	%f32, [%rd2], %f31;
	add.s32 	%r18, %r18, 16;
	add.s64 	%rd16, %rd16, 64;
	setp.ne.s32 	%p3, %r18, 0;
	@%p3 bra 	$L__BB0_3;
$L__BB0_4:
	setp.eq.s32 	%p4, %r1, 0;
	@%p4 bra 	$L__BB0_13;
	and.b32  	%r7, %r16, 7;
	setp.lt.u32 	%p5, %r1, 8;
	@%p5 bra 	$L__BB0_7;
	mul.wide.u32 	%rd11, %r20, 4;
	add.s64 	%rd12, %rd1, %rd11;
	ld.global.f32 	%f33, [%rd12];
	atom.global.add.f32 	%f34, [%rd2], %f33;
	ld.global.f32 	%f35, [%rd12+4];
	atom.global.add.f32 	%f36, [%rd2], %f35;
	ld.global.f32 	%f37, [%rd12+8];
	atom.global.add.f32 	%f38, [%rd2], %f37;
	ld.global.f32 	%f39, [%rd12+12];
	atom.global.add.f32 	%f40, [%rd2], %f39;
	ld.global.f32 	%f41, [%rd12+16];
	atom.global.add.f32 	%f42, [%rd2], %f41;
	ld.global.f32 	%f43, [%rd12+20];
	atom.global.add.f32 	%f44, [%rd2], %f43;
	ld.global.f32 	%f45, [%rd12+24];
	atom.global.add.f32 	%f46, [%rd2], %f45;
	ld.global.f32 	%f47, [%rd12+28];
	atom.global.add.f32 	%f48, [%rd2], %f47;
	add.s32 	%r20, %r20, 8;
$L__BB0_7:
	setp.eq.s32 	%p6, %r7, 0;
	@%p6 bra 	$L__BB0_13;
	and.b32  	%r10, %r16, 3;
	setp.lt.u32 	%p7, %r7, 4;
	@%p7 bra 	$L__BB0_10;
	mul.wide.u32 	%rd13, %r20, 4;
	add.s64 	%rd14, %rd1, %rd13;
	ld.global.f32 	%f49, [%rd14];
	atom.global.add.f32 	%f50, [%rd2], %f49;
	ld.global.f32 	%f51, [%rd14+4];
	atom.global.add.f32 	%f52, [%rd2], %f51;
	ld.global.f32 	%f53, [%rd14+8];
	atom.global.add.f32 	%f54, [%rd2], %f53;
	ld.global.f32 	%f55, [%rd14+12];
	atom.global.add.f32 	%f56, [%rd2], %f55;
	add.s32 	%r20, %r20, 4;
$L__BB0_10:
	setp.eq.s32 	%p8, %r10, 0;
	@%p8 bra 	$L__BB0_13;
	mul.wide.u32 	%rd15, %r20, 4;
	add.s64 	%rd17, %rd1, %rd15;
	neg.s32 	%r22, %r10;
$L__BB0_12:
	.pragma "nounroll";
	ld.global.f32 	%f57, [%rd17];
	atom.global.add.f32 	%f58, [%rd2], %f57;
	add.s64 	%rd17, %rd17, 4;
	add.s32 	%r22, %r22, 1;
	setp.ne.s32 	%p9, %r22, 0;
	@%p9 bra 	$L__BB0_12;
$L__BB0_13:
	ld.global.f32 	%f59, [%rd2];
	cvt.rn.f32.u32 	%f60, %r16;
	div.rn.f32 	%f61, %f59, %f60;
	st.global.f32 	[%rd2], %f61;
	ret;

}
	// .globl	_Z22computeStdDevOneThreadPfS_jS_
.visible .entry _Z22computeStdDevOneThreadPfS_jS_(
	.param .u64 .ptr .align 1 _Z22computeStdDevOneThreadPfS_jS__param_0,
	.param .u64 .ptr .align 1 _Z22computeStdDevOneThreadPfS_jS__param_1,
	.param .u32 _Z22computeStdDevOneThreadPfS_jS__param_2,
	.param .u64 .ptr .align 1 _Z22computeStdDevOneThreadPfS_jS__param_3
)
{
	.reg .pred 	%p<60>;
	.reg .b32 	%r<70>;
	.reg .b32 	%f<35>;
	.reg .b64 	%rd<16>;
	.reg .b64 	%fd<77>;

	ld.param.u64 	%rd10, [_Z22computeStdDevOneThreadPfS_jS__param_0];
	ld.param.u64 	%rd11, [_Z22computeStdDevOneThreadPfS_jS__param_1];
	ld.param.u32 	%r19, [_Z22computeStdDevOneThreadPfS_jS__param_2];
	ld.param.u64 	%rd12, [_Z22computeStdDevOneThreadPfS_jS__param_3];
	cvta.to.global.u64 	%rd1, %rd11;
	cvta.to.global.u64 	%rd2, %rd10;
	cvta.to.global.u64 	%rd3, %rd12;
	setp.eq.s32 	%p2, %r19, 0;
	@%p2 bra 	$L__BB1_32;
	mov.f64 	%fd31, 0d4000000000000000;
	{
	.reg .b32 %temp; 
	mov.b64 	{%temp, %r1}, %fd31;
	}
	and.b32  	%r2, %r1, 2146435072;
	setp.eq.s32 	%p3, %r2, 1062207488;
	setp.lt.s32 	%p4, %r1, 0;
	selp.b32 	%r3, 0, 2146435072, %p4;
	and.b32  	%r21, %r1, 2147483647;
	setp.ne.s32 	%p5, %r21, 1071644672;
	and.pred  	%p1, %p3, %p5;
	or.b32  	%r4, %r3, -2147483648;
	and.b32  	%r5, %r19, 3;
	setp.lt.u32 	%p6, %r19, 4;
	mov.b32 	%r68, 0;
	@%p6 bra 	$L__BB1_24;
	and.b32  	%r68, %r19, -4;
	neg.s32 	%r67, %r68;
	add.s64 	%rd14, %rd2, 8;
$L__BB1_3:
	setp.lt.s32 	%p7, %r1, 0;
	setp.eq.s32 	%p8, %r2, 1062207488;
	ld.global.f32 	%f6, [%rd14+-8];
	ld.global.f32 	%f7, [%rd1];
	sub.f32 	%f1, %f6, %f7;
	cvt.f64.f32 	%fd1, %f1;
	{
	.reg .b32 %temp; 
	mov.b64 	{%temp, %r9}, %fd1;
	}
	abs.f64 	%fd2, %fd1;
	{ // callseq 0, 0
	.param .b64 param0;
	st.param.f64 	[param0], %fd2;
	.param .b64 retval0;
	call.uni (retval0), 
	__internal_accurate_pow, 
	(
	param0
	);
	ld.param.f64 	%fd32, [retval0];
	} // callseq 0
	setp.lt.s32 	%p10, %r9, 0;
	neg.f64 	%fd34, %fd32;
	selp.f64 	%fd35, %fd34, %fd32, %p8;
	selp.f64 	%fd36, %fd35, %fd32, %p10;
	setp.eq.f32 	%p11, %f1, 0f00000000;
	selp.b32 	%r22, %r9, 0, %p8;
	or.b32  	%r23, %r22, 2146435072;
	selp.b32 	%r24, %r23, %r22, %p7;
	mov.b32 	%r25, 0;
	mov.b64 	%fd37, {%r25, %r24};
	selp.f64 	%fd72, %fd37, %fd36, %p11;
	add.f64 	%fd38, %fd1, 0d4000000000000000;
	{
	.reg .b32 %temp; 
	mov.b64 	{%temp, %r26}, %fd38;
	}
	and.b32  	%r27, %r26, 2146435072;
	setp.ne.s32 	%p12, %r27, 2146435072;
	@%p12 bra 	$L__BB1_8;
	setp.num.f32 	%p13, %f1, %f1;
	@%p13 bra 	$L__BB1_6;
	mov.f64 	%fd39, 0d4000000000000000;
	add.rn.f64 	%fd72, %fd1, %fd39;
	bra.uni 	$L__BB1_8;
$L__BB1_6:
	setp.neu.f64 	%p14, %fd2, 0d7FF0000000000000;
	@%p14 bra 	$L__BB1_8;
	setp.lt.s32 	%p15, %r9, 0;
	selp.b32 	%r28, %r4, %r3, %p1;
	selp.b32 	%r29, %r28, %r3, %p15;
	mov.b32 	%r30, 0;
	mov.b64 	%fd72, {%r30, %r29};
$L__BB1_8:
	setp.lt.s32 	%p16, %r1, 0;
	setp.eq.s32 	%p17, %r2, 1062207488;
	setp.eq.f32 	%p19, %f1, 0f3F800000;
	cvt.rn.f32.f64 	%f8, %fd72;
	selp.f32 	%f9, 0f3F800000, %f8, %p19;
	atom.global.add.f32 	%f10, [%rd3], %f9;
	ld.global.f32 	%f11, [%rd14+-4];
	ld.global.f32 	%f12, [%rd1];
	sub.f32 	%f2, %f11, %f12;
	cvt.f64.f32 	%fd7, %f2;
	{
	.reg .b32 %temp; 
	mov.b64 	{%temp, %r10}, %fd7;
	}
	abs.f64 	%fd8, %fd7;
	{ // callseq 1, 0
	.param .b64 param0;
	st.param.f64 	[param0], %fd8;
	.param .b64 retval0;
	call.uni (retval0), 
	__internal_accurate_pow, 
	(
	param0
	);
	ld.param.f64 	%fd40, [retval0];
	} // callseq 1
	setp.lt.s32 	%p20, %r10, 0;
	neg.f64 	%fd42, %fd40;
	selp.f64 	%fd43, %fd42, %fd40, %p17;
	selp.f64 	%fd44, %fd43, %fd40, %p20;
	setp.eq.f32 	%p21, %f2, 0f00000000;
	selp.b32 	%r31, %r10, 0, %p17;
	or.b32  	%r32, %r31, 2146435072;
	selp.b32 	%r33, %r32, %r31, %p16;
	mov.b32 	%r34, 0;
	mov.b64 	%fd45, {%r34, %r33};
	selp.f64 	%fd73, %fd45, %fd44, %p21;
	add.f64 	%fd46, %fd7, 0d4000000000000000;
	{
	.reg .b32 %temp; 
	mov.b64 	{%temp, %r35}, %fd46;
	}
	and.b32  	%r36, %r35, 2146435072;
	setp.ne.s32 	%p22, %r36, 2146435072;
	@%p22 bra 	$L__BB1_13;
	setp.nan.f32 	%p23, %f2, %f2;
	@%p23 bra 	$L__BB1_12;
	setp.neu.f64 	%p24, %fd8, 0d7FF0000000000000;
	@%p24 bra 	$L__BB1_13;
	setp.lt.s32 	%p25, %r10, 0;
	selp.b32 	%r37, %r4, %r3, %p1;
	selp.b32 	%r38, %r37, %r3, %p25;
	mov.b32 	%r39, 0;
	mov.b64 	%fd73, {%r39, %r38};
	bra.uni 	$L__BB1_13;
$L__BB1_12:
	mov.f64 	%fd47, 0d4000000000000000;
	add.rn.f64 	%fd73, %fd7, %fd47;
$L__BB1_13:
	setp.lt.s32 	%p26, %r1, 0;
	setp.eq.s32 	%p27, %r2, 1062207488;
	setp.eq.f32 	%p29, %f2, 0f3F800000;
	cvt.rn.f32.f64 	%f13, %fd73;
	selp.f32 	%f14, 0f3F800000, %f13, %p29;
	atom.global.add.f32 	%f15, [%rd3], %f14;
	ld.global.f32 	%f16, [%rd14];
	ld.global.f32 	%f17, [%rd1];
	sub.f32 	%f3, %f16, %f17;
	cvt.f64.f32 	%fd13, %f3;
	{
	.reg .b32 %temp; 
	mov.b64 	{%temp, %r11}, %fd13;
	}
	abs.f64 	%fd14, %fd13;
	{ // callseq 2, 0
	.param .b64 param0;
	st.param.f64 	[param0], %fd14;
	.param .b64 retval0;
	call.uni (retval0), 
	__internal_accurate_pow, 
	(
	param0
	);
	ld.param.f64 	%fd48, [retval0];
	} // callseq 2
	setp.lt.s32 	%p30, %r11, 0;
	neg.f64 	%fd50, %fd48;
	selp.f64 	%fd51, %fd50, %fd48, %p27;
	selp.f64 	%fd52, %fd51, %fd48, %p30;
	setp.eq.f32 	%p31, %f3, 0f00000000;
	selp.b32 	%r40, %r11, 0, %p27;
	or.b32  	%r41, %r40, 2146435072;
	selp.b32 	%r42, %r41, %r40, %p26;
	mov.b32 	%r43, 0;
	mov.b64 	%fd53, {%r43, %r42};
	selp.f64 	%fd74, %fd53, %fd52, %p31;
	add.f64 	%fd54, %fd13, 0d4000000000000000;
	{
	.reg .b32 %temp; 
	mov.b64 	{%temp, %r44}, %fd54;
	}
	and.b32  	%r45, %r44, 2146435072;
	setp.ne.s32 	%p32, %r45, 2146435072;
	@%p32 bra 	$L__BB1_18;
	setp.nan.f32 	%p33, %f3, %f3;
	@%p33 bra 	$L__BB1_17;
	setp.neu.f64 	%p34, %fd14, 0d7FF0000000000000;
	@%p34 bra 	$L__BB1_18;
	setp.lt.s32 	%p35, %r11, 0;
	selp.b32 	%r46, %r4, %r3, %p1;
	selp.b32 	%r47, %r46, %r3, %p35;
	mov.b32 	%r48, 0;
	mov.b64 	%fd74, {%r48, %r47};
	bra.uni 	$L__BB1_18;
$L__BB1_17:
	mov.f64 	%fd55, 0d4000000000000000;
	add.rn.f64 	%fd74, %fd13, %fd55;
$L__BB1_18:
	setp.lt.s32 	%p36, %r1, 0;
	setp.eq.s32 	%p37, %r2, 1062207488;
	setp.eq.f32 	%p39, %f3, 0f3F800000;
	cvt.rn.f32.f64 	%f18, %fd74;
	selp.f32 	%f19, 0f3F800000, %f18, %p39;
	atom.global.add.f32 	%f20, [%rd3], %f19;
	ld.global.f32 	%f21, [%rd14+4];
	ld.global.f32 	%f22, [%rd1];
	sub.f32 	%f4, %f21, %f22;
	cvt.f64.f32 	%fd19, %f4;
	{
	.reg .b32 %temp; 
	mov.b64 	{%temp, %r12}, %fd19;
	}
	abs.f64 	%fd20, %fd19;
	{ // callseq 3, 0
	.param .b64 param0;
	st.param.f64 	[param0], %fd20;
	.param .b64 retval0;
	call.uni (retval0), 
	__internal_accurate_pow, 
	(
	param0
	);
	ld.param.f64 	%fd56, [retval0];
	} // callseq 3
	setp.lt.s32 	%p40, %r12, 0;
	neg.f64 	%fd58, %fd56;
	selp.f64 	%fd59, %fd58, %fd56, %p37;
	selp.f64 	%fd60, %fd59, %fd56, %p40;
	setp.eq.f32 	%p41, %f4, 0f00000000;
	selp.b32 	%r49, %r12, 0, %p37;
	or.b32  	%r50, %r49, 2146435072;
	selp.b32 	%r51, %r50, %r49, %p36;
	mov.b32 	%r52, 0;
	mov.b64 	%fd61, {%r52, %r51};
	selp.f64 	%fd75, %fd61, %fd60, %p41;
	add.f64 	%fd62, %fd19, 0d4000000000000000;
	{
	.reg .b32 %temp; 
	mov.b64 	{%temp, %r53}, %fd62;
	}
	and.b32  	%r54, %r53, 2146435072;
	setp.ne.s32 	%p42, %r54, 2146435072;
	@%p42 bra 	$L__BB1_23;
	setp.nan.f32 	%p43, %f4, %f4;
	@%p43 bra 	$L__BB1_22;
	setp.neu.f64 	%p44, %fd20, 0d7FF0000000000000;
	@%p44 bra 	$L__BB1_23;
	setp.lt.s32 	%p45, %r12, 0;
	selp.b32 	%r55, %r4, %r3, %p1;
	selp.b32 	%r56, %r55, %r3, %p45;
	mov.b32 	%r57, 0;
	mov.b64 	%fd75, {%r57, %r56};
	bra.uni 	$L__BB1_23;
$L__BB1_22:
	mov.f64 	%fd63, 0d4000000000000000;
	add.rn.f64 	%fd75, %fd19, %fd63;
$L__BB1_23:
	setp.eq.f32 	%p46, %f4, 0f3F800000;
	cvt.rn.f32.f64 	%f23, %fd75;
	selp.f32 	%f24, 0f3F800000, %f23, %p46;
	atom.global.add.f32 	%f25, [%rd3], %f24;
	add.s32 	%r67, %r67, 4;
	add.s64 	%rd14, %rd14, 16;
	setp.ne.s32 	%p47, %r67, 0;
	@%p47 bra 	$L__BB1_3;
$L__BB1_24:
	setp.eq.s32 	%p48, %r5, 0;
	@%p48 bra 	$L__BB1_32;
	mul.wide.u32 	%rd13, %r68, 4;
	add.s64 	%rd15, %rd2, %rd13;
	neg.s32 	%r69, %r5;
	selp.b32 	%r64, %r4, %r3, %p1;
$L__BB1_26:
	.pragma "nounroll";
	setp.lt.s32 	%p49, %r1, 0;
	setp.eq.s32 	%p50, %r2, 1062207488;
	ld.global.f32 	%f26, [%rd15];
	ld.global.f32 	%f27, [%rd1];
	sub.f32 	%f5, %f26, %f27;
	cvt.f64.f32 	%fd25, %f5;
	{
	.reg .b32 %temp; 
	mov.b64 	{%temp, %r17}, %fd25;
	}
	abs.f64 	%fd26, %fd25;
	{ // callseq 4, 0
	.param .b64 param0;
	st.param.f64 	[param0], %fd26;
	.param .b64 retval0;
	call.uni (retval0), 
	__internal_accurate_pow, 
	(
	param0
	);
	ld.param.f64 	%fd64, [retval0];
	} // callseq 4
	setp.lt.s32 	%p52, %r17, 0;
	neg.f64 	%fd66, %fd64;
	selp.f64 	%fd67, %fd66, %fd64, %p50;
	selp.f64 	%fd68, %fd67, %fd64, %p52;
	setp.eq.f32 	%p53, %f5, 0f00000000;
	selp.b32 	%r58, %r17, 0, %p50;
	or.b32  	%r59, %r58, 2146435072;
	selp.b32 	%r60, %r59, %r58, %p49;
	mov.b32 	%r61, 0;
	mov.b64 	%fd69, {%r61, %r60};
	selp.f64 	%fd76, %fd69, %fd68, %p53;
	add.f64 	%fd70, %fd25, 0d4000000000000000;
	{
	.reg .b32 %temp; 
	mov.b64 	{%temp, %r62}, %fd70;
	}
	and.b32  	%r63, %r62, 2146435072;
	setp.ne.s32 	%p54, %r63, 2146435072;
	@%p54 bra 	$L__BB1_31;
	setp.nan.f32 	%p55, %f5, %f5;
	@%p55 bra 	$L__BB1_30;
	setp.neu.f64 	%p56, %fd26, 0d7FF0000000000000;
	@%p56 bra 	$L__BB1_31;
	setp.lt.s32 	%p57, %r17, 0;
	selp.b32 	%r65, %r64, %r3, %p57;
	mov.b32 	%r66, 0;
	mov.b64 	%fd76, {%r66, %r65};
	bra.uni 	$L__BB1_31;
$L__BB1_30:
	mov.f64 	%fd71, 0d4000000000000000;
	add.rn.f64 	%fd76, %fd25, %fd71;
$L__BB1_31:
	setp.eq.f32 	%p58, %f5, 0f3F800000;
	cvt.rn.f32.f64 	%f28, %fd76;
	selp.f32 	%f29, 0f3F800000, %f28, %p58;
	atom.global.add.f32 	%f30, [%rd3], %f29;
	add.s64 	%rd15, %rd15, 4;
	add.s32 	%r69, %r69, 1;
	setp.ne.s32 	%p59, %r69, 0;
	@%p59 bra 	$L__BB1_26;
$L__BB1_32:
	ld.global.f32 	%f31, [%rd3];
	cvt.rn.f32.u32 	%f32, %r19;
	div.rn.f32 	%f33, %f31, %f32;
	sqrt.rn.f32 	%f34, %f33;
	st.global.f32 	[%rd3], %f34;
	ret;

}
	// .globl	_Z36computeGlobalSumWithOneElemPerThreadPfjS_
.visible .entry _Z36computeGlobalSumWithOneElemPerThreadPfjS_(
	.param .u64 .ptr .align 1 _Z36computeGlobalSumWithOneElemPerThreadPfjS__param_0,
	.param .u32 _Z36computeGlobalSumWithOneElemPerThreadPfjS__param_1,
	.param .u64 .ptr .align 1 _Z36computeGlobalSumWithOneElemPerThreadPfjS__param_2
)
{
	.reg .pred 	%p<2>;
	.reg .b32 	%r<6>;
	.reg .b32 	%f<3>;
	.reg .b64 	%rd<7>;

	ld.param.u64 	%rd1, [_Z36computeGlobalSumWithOneElemPerThreadPfjS__param_0];
	ld.param.u32 	%r2, [_Z36computeGlobalSumWithOneElemPerThreadPfjS__param_1];
	ld.param.u64 	%rd2, [_Z36computeGlobalSumWithOneElemPerThreadPfjS__param_2];
	mov.u32 	%r3, %tid.x;
	mov.u32 	%r4, %ctaid.x;
	mov.u32 	%r5, %ntid.x;
	mad.lo.s32 	%r1, %r4, %r5, %r3;
	setp.ge.u32 	%p1, %r1, %r2;
	@%p1 bra 	$L__BB2_2;
	cvta.to.global.u64 	%rd3, %rd1;
	cvta.to.global.u64 	%rd4, %rd2;
	mul.wide.u32 	%rd5, %r1, 4;
	add.s64 	%rd6, %rd3, %rd5;
	ld.global.f32 	%f1, [%rd6];
	atom.global.add.f32 	%f2, [%rd4], %f1;
$L__BB2_2:
	ret;

}
	// .globl	_Z38computeSumDiffElemWithOneElemPerThreadPfjS_S_
.visible .entry _Z38computeSumDiffElemWithOneElemPerThreadPfjS_S_(
	.param .u64 .ptr .align 1 _Z38computeSumDiffElemWithOneElemPerThreadPfjS_S__param_0,
	.param .u32 _Z38computeSumDiffElemWithOneElemPerThreadPfjS_S__param_1,
	.param .u64 .ptr .align 1 _Z38computeSumDiffElemWithOneElemPerThreadPfjS_S__param_2,
	.param .u64 .ptr .align 1 _Z38computeSumDiffElemWithOneElemPerThreadPfjS_S__param_3
)
{
	.reg .pred 	%p<15>;
	.reg .b32 	%r<24>;
	.reg .b32 	%f<9>;
	.reg .b64 	%rd<9>;
	.reg .b64 	%fd<18>;

	ld.param.u64 	%rd1, [_Z38computeSumDiffElemWithOneElemPerThreadPfjS_S__param_0];
	ld.param.u32 	%r5, [_Z38computeSumDiffElemWithOneElemPerThreadPfjS_S__param_1];
	ld.param.u64 	%rd2, [_Z38computeSumDiffElemWithOneElemPerThreadPfjS_S__param_2];
	ld.param.u64 	%rd3, [_Z38computeSumDiffElemWithOneElemPerThreadPfjS_S__param_3];
	mov.u32 	%r6, %tid.x;
	mov.u32 	%r7, %ctaid.x;
	mov.u32 	%r8, %ntid.x;
	mad.lo.s32 	%r1, %r7, %r8, %r6;
	setp.ge.u32 	%p1, %r1, %r5;
	@%p1 bra 	$L__BB3_9;
	cvta.to.global.u64 	%rd4, %rd2;
	cvta.to.global.u64 	%rd5, %rd1;
	ld.global.f32 	%f2, [%rd4];
	cvt.rn.f32.u32 	%f3, %r5;
	div.rn.f32 	%f4, %f2, %f3;
	mul.wide.u32 	%rd6, %r1, 4;
	add.s64 	%rd7, %rd5, %rd6;
	ld.global.f32 	%f5, [%rd7];
	sub.f32 	%f1, %f5, %f4;
	cvt.f64.f32 	%fd1, %f1;
	{
	.reg .b32 %temp; 
	mov.b64 	{%temp, %r2}, %fd1;
	}
	mov.f64 	%fd9, 0d4000000000000000;
	{
	.reg .b32 %temp; 
	mov.b64 	{%temp, %r9}, %fd9;
	}
	and.b32  	%r4, %r9, 2146435072;
	setp.eq.s32 	%p2, %r4, 1062207488;
	abs.f64 	%fd2, %fd1;
	{ // callseq 5, 0
	.param .b64 param0;
	st.param.f64 	[param0], %fd2;
	.param .b64 retval0;
	call.uni (retval0), 
	__internal_accurate_pow, 
	(
	param0
	);
	ld.param.f64 	%fd10, [retval0];
	} // callseq 5
	setp.lt.s32 	%p3, %r2, 0;
	neg.f64 	%fd12, %fd10;
	selp.f64 	%fd13, %fd12, %fd10, %p2;
	selp.f64 	%fd17, %fd13, %fd10, %p3;
	setp.neu.f32 	%p4, %f1, 0f00000000;
	@%p4 bra 	$L__BB3_3;
	setp.eq.s32 	%p5, %r4, 1062207488;
	selp.b32 	%r10, %r2, 0, %p5;
	setp.lt.s32 	%p6, %r9, 0;
	or.b32  	%r11, %r10, 2146435072;
	selp.b32 	%r12, %r11, %r10, %p6;
	mov.b32 	%r13, 0;
	mov.b64 	%fd17, {%r13, %r12};
$L__BB3_3:
	add.f64 	%fd14, %fd1, 0d4000000000000000;
	{
	.reg .b32 %temp; 
	mov.b64 	{%temp, %r14}, %fd14;
	}
	and.b32  	%r15, %r14, 2146435072;
	setp.ne.s32 	%p7, %r15, 2146435072;
	@%p7 bra 	$L__BB3_8;
	setp.num.f32 	%p8, %f1, %f1;
	@%p8 bra 	$L__BB3_6;
	mov.f64 	%fd15, 0d4000000000000000;
	add.rn.f64 	%fd17, %fd1, %fd15;
	bra.uni 	$L__BB3_8;
$L__BB3_6:
	setp.neu.f64 	%p9, %fd2, 0d7FF0000000000000;
	@%p9 bra 	$L__BB3_8;
	setp.lt.s32 	%p10, %r2, 0;
	setp.eq.s32 	%p11, %r4, 1062207488;
	setp.lt.s32 	%p12, %r9, 0;
	selp.b32 	%r17, 0, 2146435072, %p12;
	and.b32  	%r18, %r9, 2147483647;
	setp.ne.s32 	%p13, %r18, 1071644672;
	or.b32  	%r19, %r17, -2147483648;
	selp.b32 	%r20, %r19, %r17, %p13;
	selp.b32 	%r21, %r20, %r17, %p11;
	selp.b32 	%r22, %r21, %r17, %p10;
	mov.b32 	%r23, 0;
	mov.b64 	%fd17, {%r23, %r22};
$L__BB3_8:
	setp.eq.f32 	%p14, %f1, 0f3F800000;
	cvt.rn.f32.f64 	%f6, %fd17;
	selp.f32 	%f7, 0f3F800000, %f6, %p14;
	cvta.to.global.u64 	%rd8, %rd3;
	atom.global.add.f32 	%f8, [%rd8], %f7;
$L__BB3_9:
	ret;

}
	// .globl	_Z34computeStdDevWithGlobalSumDiffElemjPfS_
.visible .entry _Z34computeStdDevWithGlobalSumDiffElemjPfS_(
	.param .u32 _Z34computeStdDevWithGlobalSumDiffElemjPfS__param_0,
	.param .u64 .ptr .align 1 _Z34computeStdDevWithGlobalSumDiffElemjPfS__param_1,
	.param .u64 .ptr .align 1 _Z34computeStdDevWithGlobalSumDiffElemjPfS__param_2
)
{
	.reg .b32 	%r<2>;
	.reg .b32 	%f<5>;
	.reg .b64 	%rd<5>;

	ld.param.u32 	%r1, [_Z34computeStdDevWithGlobalSumDiffElemjPfS__param_0];
	ld.param.u64 	%rd1, [_Z34computeStdDevWithGlobalSumDiffElemjPfS__param_1];
	ld.param.u64 	%rd2, [_Z34computeStdDevWithGlobalSumDiffElemjPfS__param_2];
	cvta.to.global.u64 	%rd3, %rd2;
	cvta.to.global.u64 	%rd4, %rd1;
	ld.global.f32 	%f1, [%rd4];
	cvt.rn.f32.u32 	%f2, %r1;
	div.rn.f32 	%f3, %f1, %f2;
	sqrt.rn.f32 	%f4, %f3;
	st.global.f32 	[%rd3], %f4;
	ret;

}
	// .globl	_Z42computeGlobalSumWithMultipleElemsPerThreadPfjjS_
.visible .entry _Z42computeGlobalSumWithMultipleElemsPerThreadPfjjS_(
	.param .u64 .ptr .align 1 _Z42computeGlobalSumWithMultipleElemsPerThreadPfjjS__param_0,
	.param .u32 _Z42computeGlobalSumWithMultipleElemsPerThreadPfjjS__param_1,
	.param .u32 _Z42computeGlobalSumWithMultipleElemsPerThreadPfjjS__param_2,
	.param .u64 .ptr .align 1 _Z42computeGlobalSumWithMultipleElemsPerThreadPfjjS__param_3
)
{
	.reg .pred 	%p<25>;
	.reg .b32 	%r<88>;
	.reg .b32 	%f<82>;
	.reg .b64 	%rd<35>;

	ld.param.u64 	%rd3, [_Z42computeGlobalSumWithMultipleElemsPerThreadPfjjS__param_0];
	ld.param.u32 	%r59, [_Z42computeGlobalSumWithMultipleElemsPerThreadPfjjS__param_1];
	ld.param.u32 	%r60, [_Z42computeGlobalSumWithMultipleElemsPerThreadPfjjS__param_2];
	ld.param.u64 	%rd2, [_Z42computeGlobalSumWithMultipleElemsPerThreadPfjjS__param_3];
	cvta.to.global.u64 	%rd1, %rd3;
	mov.u32 	%r1, %tid.x;
	mov.u32 	%r2, %ctaid.x;
	mov.u32 	%r3, %ntid.x;
	setp.eq.s32 	%p1, %r60, 0;
	mov.f32 	%f61, 0f00000000;
	@%p1 bra 	$L__BB5_41;
	mov.u32 	%r4, %nctaid.x;
	and.b32  	%r5, %r60, 7;
	setp.lt.u32 	%p2, %r60, 8;
	mov.f32 	%f61, 0f00000000;
	mov.b32 	%r86, 0;
	@%p2 bra 	$L__BB5_20;
	and.b32  	%r86, %r60, -8;
	neg.s32 	%r84, %r86;
	add.s32 	%r62, %r4, %r2;
	mad.lo.s32 	%r83, %r3, %r62, %r1;
	mul.lo.s32 	%r9, %r3, %r4;
	shl.b32 	%r10, %r9, 3;
	shl.b32 	%r63, %r4, 1;
	add.s32 	%r64, %r2, %r63;
	mad.lo.s32 	%r82, %r3, %r64, %r1;
	mad.lo.s32 	%r65, %r4, 3, %r2;
	mad.lo.s32 	%r81, %r3, %r65, %r1;
	shl.b32 	%r66, %r4, 2;
	add.s32 	%r67, %r2, %r66;
	mad.lo.s32 	%r80, %r3, %r67, %r1;
	mad.lo.s32 	%r68, %r4, 5, %r2;
	mad.lo.s32 	%r79, %r3, %r68, %r1;
	mad.lo.s32 	%r69, %r4, 6, %r2;
	mad.lo.s32 	%r78, %r3, %r69, %r1;
	mad.lo.s32 	%r70, %r4, 7, %r2;
	mad.lo.s32 	%r77, %r3, %r70, %r1;
	mad.lo.s32 	%r76, %r3, %r2, %r1;
	mov.f32 	%f61, 0f00000000;
$L__BB5_3:
	.pragma "nounroll";
	setp.ge.u32 	%p3, %r76, %r59;
	@%p3 bra 	$L__BB5_5;
	mul.wide.s32 	%rd4, %r76, 4;
	add.s64 	%rd5, %rd1, %rd4;
	ld.global.f32 	%f42, [%rd5];
	add.f32 	%f61, %f61, %f42;
$L__BB5_5:
	add.s32 	%r27, %r9, %r76;
	setp.ge.u32 	%p4, %r27, %r59;
	@%p4 bra 	$L__BB5_7;
	mul.wide.s32 	%rd6, %r83, 4;
	add.s64 	%rd7, %rd1, %rd6;
	ld.global.f32 	%f43, [%rd7];
	add.f32 	%f61, %f61, %f43;
$L__BB5_7:
	add.s32 	%r28, %r9, %r27;
	setp.ge.u32 	%p5, %r28, %r59;
	@%p5 bra 	$L__BB5_9;
	mul.wide.s32 	%rd8, %r82, 4;
	add.s64 	%rd9, %rd1, %rd8;
	ld.global.f32 	%f44, [%rd9];
	add.f32 	%f61, %f61, %f44;
$L__BB5_9:
	add.s32 	%r29, %r9, %r28;
	setp.ge.u32 	%p6, %r29, %r59;
	@%p6 bra 	$L__BB5_11;
	mul.wide.s32 	%rd10, %r81, 4;
	add.s64 	%rd11, %rd1, %rd10;
	ld.global.f32 	%f45, [%rd11];
	add.f32 	%f61, %f61, %f45;
$L__BB5_11:
	add.s32 	%r30, %r9, %r29;
	setp.ge.u32 	%p7, %r30, %r59;
	@%p7 bra 	$L__BB5_13;
	mul.wide.s32 	%rd12, %r80, 4;
	add.s64 	%rd13, %rd1, %rd12;
	ld.global.f32 	%f46, [%rd13];
	add.f32 	%f61, %f61, %f46;
$L__BB5_13:
	add.s32 	%r31, %r9, %r30;
	setp.ge.u32 	%p8, %r31, %r59;
	@%p8 bra 	$L__BB5_15;
	mul.wide.s32 	%rd14, %r79, 4;
	add.s64 	%rd15, %rd1, %rd14;
	ld.global.f32 	%f47, [%rd15];
	add.f32 	%f61, %f61, %f47;
$L__BB5_15:
	add.s32 	%r32, %r9, %r31;
	setp.ge.u32 	%p9, %r32, %r59;
	@%p9 bra 	$L__BB5_17;
	mul.wide.s32 	%rd16, %r78, 4;
	add.s64 	%rd17, %rd1, %rd16;
	ld.global.f32 	%f48, [%rd17];
	add.f32 	%f61, %f61, %f48;
$L__BB5_17:
	add.s32 	%r71, %r9, %r32;
	setp.ge.u32 	%p10, %r71, %r59;
	@%p10 bra 	$L__BB5_19;
	mul.wide.s32 	%rd18, %r77, 4;
	add.s64 	%rd19, %rd1, %rd18;
	ld.global.f32 	%f49, [%rd19];
	add.f32 	%f61, %f61, %f49;
$L__BB5_19:
	add.s32 	%r84, %r84, 8;
	add.s32 	%r83, %r83, %r10;
	add.s32 	%r82, %r82, %r10;
	add.s32 	%r81, %r81, %r10;
	add.s32 	%r80, %r80, %r10;
	add.s32 	%r79, %r79, %r10;
	add.s32 	%r78, %r78, %r10;
	add.s32 	%r77, %r77, %r10;
	add.s32 	%r76, %r76, %r10;
	setp.ne.s32 	%p11, %r84, 0;
	@%p11 bra 	$L__BB5_3;
$L__BB5_20:
	setp.eq.s32 	%p12, %r5, 0;
	@%p12 bra 	$L__BB5_41;
	and.b32  	%r43, %r60, 3;
	setp.lt.u32 	%p13, %r5, 4;
	@%p13 bra 	$L__BB5_31;
	mad.lo.s32 	%r44, %r86, %r4, %r2;
	mad.lo.s32 	%r45, %r44, %r3, %r1;
	setp.ge.u32 	%p14, %r45, %r59;
	@%p14 bra 	$L__BB5_24;
	mul.wide.s32 	%rd20, %r45, 4;
	add.s64 	%rd21, %rd1, %rd20;
	ld.global.f32 	%f51, [%rd21];
	add.f32 	%f61, %f61, %f51;
$L__BB5_24:
	add.s32 	%r46, %r44, %r4;
	mad.lo.s32 	%r47, %r46, %r3, %r1;
	setp.ge.u32 	%p15, %r47, %r59;
	@%p15 bra 	$L__BB5_26;
	mul.wide.s32 	%rd22, %r47, 4;
	add.s64 	%rd23, %rd1, %rd22;
	ld.global.f32 	%f52, [%rd23];
	add.f32 	%f61, %f61, %f52;
$L__BB5_26:
	add.s32 	%r48, %r46, %r4;
	mad.lo.s32 	%r49, %r48, %r3, %r1;
	setp.ge.u32 	%p16, %r49, %r59;
	@%p16 bra 	$L__BB5_28;
	mul.wide.s32 	%rd24, %r49, 4;
	add.s64 	%rd25, %rd1, %rd24;
	ld.global.f32 	%f53, [%rd25];
	add.f32 	%f61, %f61, %f53;
$L__BB5_28:
	add.s32 	%r72, %r48, %r4;
	mad.lo.s32 	%r50, %r72, %r3, %r1;
	setp.ge.u32 	%p17, %r50, %r59;
	@%p17 bra 	$L__BB5_30;
	mul.wide.s32 	%rd26, %r50, 4;
	add.s64 	%rd27, %rd1, %rd26;
	ld.global.f32 	%f54, [%rd27];
	add.f32 	%f61, %f61, %f54;
$L__BB5_30:
	add.s32 	%r86, %r86, 4;
$L__BB5_31:
	setp.eq.s32 	%p18, %r43, 0;
	@%p18 bra 	$L__BB5_41;
	setp.eq.s32 	%p19, %r43, 1;
	@%p19 bra 	$L__BB5_38;
	mad.lo.s32 	%r53, %r86, %r4, %r2;
	mad.lo.s32 	%r54, %r53, %r3, %r1;
	setp.ge.u32 	%p20, %r54, %r59;
	@%p20 bra 	$L__BB5_35;
	mul.wide.s32 	%rd28, %r54, 4;
	add.s64 	%rd29, %rd1, %rd28;
	ld.global.f32 	%f56, [%rd29];
	add.f32 	%f61, %f61, %f56;
$L__BB5_35:
	add.s32 	%r73, %r53, %r4;
	mad.lo.s32 	%r55, %r73, %r3, %r1;
	setp.ge.u32 	%p21, %r55, %r59;
	@%p21 bra 	$L__BB5_37;
	mul.wide.s32 	%rd30, %r55, 4;
	add.s64 	%rd31, %rd1, %rd30;
	ld.global.f32 	%f57, [%rd31];
	add.f32 	%f61, %f61, %f57;
$L__BB5_37:
	add.s32 	%r86, %r86, 2;
$L__BB5_38:
	and.b32  	%r74, %r60, 1;
	setp.eq.b32 	%p22, %r74, 1;
	not.pred 	%p23, %p22;
	@%p23 bra 	$L__BB5_41;
	mad.lo.s32 	%r75, %r86, %r4, %r2;
	mad.lo.s32 	%r58, %r75, %r3, %r1;
	setp.ge.u32 	%p24, %r58, %r59;
	@%p24 bra 	$L__BB5_41;
	mul.wide.s32 	%rd32, %r58, 4;
	add.s64 	%rd33, %rd1, %rd32;
	ld.global.f32 	%f58, [%rd33];
	add.f32 	%f61, %f61, %f58;
$L__BB5_41:
	cvta.to.global.u64 	%rd34, %rd2;
	atom.global.add.f32 	%f59, [%rd34], %f61;
	ret;

}
	// .globl	_Z44computeSumDiffElemWithMultipleElemsPerThreadPfjjS_S_
.visible .entry _Z44computeSumDiffElemWithMultipleElemsPerThreadPfjjS_S_(
	.param .u64 .ptr .align 1 _Z44computeSumDiffElemWithMultipleElemsPerThreadPfjjS_S__param_0,
	.param .u32 _Z44computeSumDiffElemWithMultipleElemsPerThreadPfjjS_S__param_1,
	.param .u32 _Z44computeSumDiffElemWithMultipleElemsPerThreadPfjjS_S__param_2,
	.param .u64 .ptr .align 1 _Z44computeSumDiffElemWithMultipleElemsPerThreadPfjjS_S__param_3,
	.param .u64 .ptr .align 1 _Z44computeSumDiffElemWithMultipleElemsPerThreadPfjjS_S__param_4
)
{
	.reg .pred 	%p<65>;
	.reg .b32 	%r<103>;
	.reg .b32 	%f<44>;
	.reg .b64 	%rd<18>;
	.reg .b64 	%fd<92>;

	ld.param.u64 	%rd3, [_Z44computeSumDiffElemWithMultipleElemsPerThreadPfjjS_S__param_0];
	ld.param.u32 	%r39, [_Z44computeSumDiffElemWithMultipleElemsPerThreadPfjjS_S__param_1];
	ld.param.u32 	%r40, [_Z44computeSumDiffElemWithMultipleElemsPerThreadPfjjS_S__param_2];
	ld.param.u64 	%rd4, [_Z44computeSumDiffElemWithMultipleElemsPerThreadPfjjS_S__param_3];
	cvta.to.global.u64 	%rd1, %rd3;
	cvta.to.global.u64 	%rd5, %rd4;
	mov.u32 	%r1, %tid.x;
	mov.u32 	%r2, %ctaid.x;
	mov.u32 	%r3, %ntid.x;
	ld.global.f32 	%f23, [%rd5];
	cvt.rn.f32.u32 	%f24, %r39;
	div.rn.f32 	%f1, %f23, %f24;
	setp.eq.s32 	%p2, %r40, 0;
	mov.f32 	%f35, 0f00000000;
	@%p2 bra 	$L__BB6_42;
	mov.u32 	%r4, %nctaid.x;
	mov.f64 	%fd31, 0d4000000000000000;
	{
	.reg .b32 %temp; 
	mov.b64 	{%temp, %r5}, %fd31;
	}
	and.b32  	%r6, %r5, 2146435072;
	setp.eq.s32 	%p3, %r6, 1062207488;
	setp.lt.s32 	%p4, %r5, 0;
	selp.b32 	%r7, 0, 2146435072, %p4;
	and.b32  	%r42, %r5, 2147483647;
	setp.ne.s32 	%p5, %r42, 1071644672;
	and.pred  	%p1, %p3, %p5;
	or.b32  	%r8, %r7, -2147483648;
	and.b32  	%r9, %r40, 3;
	setp.lt.u32 	%p6, %r40, 4;
	mov.f32 	%f35, 0f00000000;
	mov.b32 	%r100, 0;
	@%p6 bra 	$L__BB6_32;
	and.b32  	%r100, %r40, -4;
	neg.s32 	%r99, %r100;
	add.s32 	%r43, %r4, %r2;
	mad.lo.s32 	%r98, %r3, %r43, %r1;
	shl.b32 	%r44, %r4, 1;
	add.s32 	%r45, %r2, %r44;
	mad.lo.s32 	%r97, %r3, %r45, %r1;
	mad.lo.s32 	%r46, %r4, 3, %r2;
	mad.lo.s32 	%r96, %r3, %r46, %r1;
	mad.lo.s32 	%r95, %r3, %r2, %r1;
	mov.f32 	%f35, 0f00000000;
$L__BB6_3:
	setp.ge.u32 	%p7, %r95, %r39;
	@%p7 bra 	$L__BB6_10;
	setp.lt.s32 	%p8, %r5, 0;
	setp.eq.s32 	%p9, %r6, 1062207488;
	mul.wide.s32 	%rd6, %r95, 4;
	add.s64 	%rd7, %rd1, %rd6;
	ld.global.f32 	%f28, [%rd7];
	sub.f32 	%f3, %f28, %f1;
	cvt.f64.f32 	%fd1, %f3;
	{
	.reg .b32 %temp; 
	mov.b64 	{%temp, %r21}, %fd1;
	}
	abs.f64 	%fd2, %fd1;
	{ // callseq 6, 0
	.param .b64 param0;
	st.param.f64 	[param0], %fd2;
	.param .b64 retval0;
	call.uni (retval0), 
	__internal_accurate_pow, 
	(
	param0
	);
	ld.param.f64 	%fd32, [retval0];
	} // callseq 6
	setp.lt.s32 	%p11, %r21, 0;
	neg.f64 	%fd34, %fd32;
	selp.f64 	%fd35, %fd34, %fd32, %p9;
	selp.f64 	%fd36, %fd35, %fd32, %p11;
	setp.eq.f32 	%p12, %f3, 0f00000000;
	selp.b32 	%r47, %r21, 0, %p9;
	or.b32  	%r48, %r47, 2146435072;
	selp.b32 	%r49, %r48, %r47, %p8;
	mov.b32 	%r50, 0;
	mov.b64 	%fd37, {%r50, %r49};
	selp.f64 	%fd87, %fd37, %fd36, %p12;
	add.f64 	%fd38, %fd1, 0d4000000000000000;
	{
	.reg .b32 %temp; 
	mov.b64 	{%temp, %r51}, %fd38;
	}
	and.b32  	%r52, %r51, 2146435072;
	setp.ne.s32 	%p13, %r52, 2146435072;
	@%p13 bra 	$L__BB6_9;
	setp.num.f32 	%p14, %f3, %f3;
	@%p14 bra 	$L__BB6_7;
	mov.f64 	%fd39, 0d4000000000000000;
	add.rn.f64 	%fd87, %fd1, %fd39;
	bra.uni 	$L__BB6_9;
$L__BB6_7:
	setp.neu.f64 	%p15, %fd2, 0d7FF0000000000000;
	@%p15 bra 	$L__BB6_9;
	setp.lt.s32 	%p16, %r21, 0;
	selp.b32 	%r53, %r8, %r7, %p1;
	selp.b32 	%r54, %r53, %r7, %p16;
	mov.b32 	%r55, 0;
	mov.b64 	%fd87, {%r55, %r54};
$L__BB6_9:
	setp.eq.f32 	%p17, %f3, 0f3F800000;
	selp.f64 	%fd40, 0d3FF0000000000000, %fd87, %p17;
	cvt.f64.f32 	%fd41, %f35;
	add.f64 	%fd42, %fd40, %fd41;
	cvt.rn.f32.f64 	%f35, %fd42;
$L__BB6_10:
	setp.ge.u32 	%p18, %r98, %r39;
	@%p18 bra 	$L__BB6_17;
	setp.lt.s32 	%p19, %r5, 0;
	setp.eq.s32 	%p20, %r6, 1062207488;
	mul.wide.s32 	%rd8, %r98, 4;
	add.s64 	%rd9, %rd1, %rd8;
	ld.global.f32 	%f29, [%rd9];
	sub.f32 	%f6, %f29, %f1;
	cvt.f64.f32 	%fd7, %f6;
	{
	.reg .b32 %temp; 
	mov.b64 	{%temp, %r22}, %fd7;
	}
	abs.f64 	%fd8, %fd7;
	{ // callseq 7, 0
	.param .b64 param0;
	st.param.f64 	[param0], %fd8;
	.param .b64 retval0;
	call.uni (retval0), 
	__internal_accurate_pow, 
	(
	param0
	);
	ld.param.f64 	%fd43, [retval0];
	} // callseq 7
	setp.lt.s32 	%p22, %r22, 0;
	neg.f64 	%fd45, %fd43;
	selp.f64 	%fd46, %fd45, %fd43, %p20;
	selp.f64 	%fd47, %fd46, %fd43, %p22;
	setp.eq.f32 	%p23, %f6, 0f00000000;
	selp.b32 	%r56, %r22, 0, %p20;
	or.b32  	%r57, %r56, 2146435072;
	selp.b32 	%r58, %r57, %r56, %p19;
	mov.b32 	%r59, 0;
	mov.b64 	%fd48, {%r59, %r58};
	selp.f64 	%fd88, %fd48, %fd47, %p23;
	add.f64 	%fd49, %fd7, 0d4000000000000000;
	{
	.reg .b32 %temp; 
	mov.b64 	{%temp, %r60}, %fd49;
	}
	and.b32  	%r61, %r60, 2146435072;
	setp.ne.s32 	%p24, %r61, 2146435072;
	@%p24 bra 	$L__BB6_16;
	setp.nan.f32 	%p25, %f6, %f6;
	@%p25 bra 	$L__BB6_15;
	setp.neu.f64 	%p26, %fd8, 0d7FF0000000000000;
	@%p26 bra 	$L__BB6_16;
	setp.lt.s32 	%p27, %r22, 0;
	selp.b32 	%r62, %r8, %r7, %p1;
	selp.b32 	%r63, %r62, %r7, %p27;
	mov.b32 	%r64, 0;
	mov.b64 	%fd88, {%r64, %r63};
	bra.uni 	$L__BB6_16;
$L__BB6_15:
	mov.f64 	%fd50, 0d4000000000000000;
	add.rn.f64 	%fd88, %fd7, %fd50;
$L__BB6_16:
	setp.eq.f32 	%p28, %f6, 0f3F800000;
	selp.f64 	%fd51, 0d3FF0000000000000, %fd88, %p28;
	cvt.f64.f32 	%fd52, %f35;
	add.f64 	%fd53, %fd51, %fd52;
	cvt.rn.f32.f64 	%f35, %fd53;
$L__BB6_17:
	setp.ge.u32 	%p29, %r97, %r39;
	@%p29 bra 	$L__BB6_24;
	setp.lt.s32 	%p30, %r5, 0;
	setp.eq.s32 	%p31, %r6, 1062207488;
	mul.wide.s32 	%rd10, %r97, 4;
	add.s64 	%rd11, %rd1, %rd10;
	ld.global.f32 	%f30, [%rd11];
	sub.f32 	%f9, %f30, %f1;
	cvt.f64.f32 	%fd13, %f9;
	{
	.reg .b32 %temp; 
	mov.b64 	{%temp, %r23}, %fd13;
	}
	abs.f64 	%fd14, %fd13;
	{ // callseq 8, 0
	.param .b64 param0;
	st.param.f64 	[param0], %fd14;
	.param .b64 retval0;
	call.uni (retval0), 
	__internal_accurate_pow, 
	(
	param0
	);
	ld.param.f64 	%fd54, [retval0];
	} // callseq 8
	setp.lt.s32 	%p33, %r23, 0;
	neg.f64 	%fd56, %fd54;
	selp.f64 	%fd57, %fd56, %fd54, %p31;
	selp.f64 	%fd58, %fd57, %fd54, %p33;
	setp.eq.f32 	%p34, %f9, 0f00000000;
	selp.b32 	%r65, %r23, 0, %p31;
	or.b32  	%r66, %r65, 2146435072;
	selp.b32 	%r67, %r66, %r65, %p30;
	mov.b32 	%r68, 0;
	mov.b64 	%fd59, {%r68, %r67};
	selp.f64 	%fd89, %fd59, %fd58, %p34;
	add.f64 	%fd60, %fd13, 0d4000000000000000;
	{
	.reg .b32 %temp; 
	mov.b64 	{%temp, %r69}, %fd60;
	}
	and.b32  	%r70, %r69, 2146435072;
	setp.ne.s32 	%p35, %r70, 2146435072;
	@%p35 bra 	$L__BB6_23;
	setp.nan.f32 	%p36, %f9, %f9;
	@%p36 bra 	$L__BB6_22;
	setp.neu.f64 	%p37, %fd14, 0d7FF0000000000000;
	@%p37 bra 	$L__BB6_23;
	setp.lt.s32 	%p38, %r23, 0;
	selp.b32 	%r71, %r8, %r7, %p1;
	selp.b32 	%r72, %r71, %r7, %p38;
	mov.b32 	%r73, 0;
	mov.b64 	%fd89, {%r73, %r72};
	bra.uni 	$L__BB6_23;
$L__BB6_22:
	mov.f64 	%fd61, 0d4000000000000000;
	add.rn.f64 	%fd89, %fd13, %fd61;
$L__BB6_23:
	setp.eq.f32 	%p39, %f9, 0f3F800000;
	selp.f64 	%fd62, 0d3FF0000000000000, %fd89, %p39;
	cvt.f64.f32 	%fd63, %f35;
	add.f64 	%fd64, %fd62, %fd63;
	cvt.rn.f32.f64 	%f35, %fd64;
$L__BB6_24:
	setp.ge.u32 	%p40, %r96, %r39;
	@%p40 bra 	$L__BB6_31;
	setp.lt.s32 	%p41, %r5, 0;
	setp.eq.s32 	%p42, %r6, 1062207488;
	mul.wide.s32 	%rd12, %r96, 4;
	add.s64 	%rd13, %rd1, %rd12;
	ld.global.f32 	%f31, [%rd13];
	sub.f32 	%f12, %f31, %f1;
	cvt.f64.f32 	%fd19, %f12;
	{
	.reg .b32 %temp; 
	mov.b64 	{%temp, %r24}, %fd19;
	}
	abs.f64 	%fd20, %fd19;
	{ // callseq 9, 0
	.param .b64 param0;
	st.param.f64 	[param0], %fd20;
	.param .b64 retval0;
	call.uni (retval0), 
	__internal_accurate_pow, 
	(
	param0
	);
	ld.param.f64 	%fd65, [retval0];
	} // callseq 9
	setp.lt.s32 	%p44, %r24, 0;
	neg.f64 	%fd67, %fd65;
	selp.f64 	%fd68, %fd67, %fd65, %p42;
	selp.f64 	%fd69, %fd68, %fd65, %p44;
	setp.eq.f32 	%p45, %f12, 0f00000000;
	selp.b32 	%r74, %r24, 0, %p42;
	or.b32  	%r75, %r74, 2146435072;
	selp.b32 	%r76, %r75, %r74, %p41;
	mov.b32 	%r77, 0;
	mov.b64 	%fd70, {%r77, %r76};
	selp.f64 	%fd90, %fd70, %fd69, %p45;
	add.f64 	%fd71, %fd19, 0d4000000000000000;
	{
	.reg .b32 %temp; 
	mov.b64 	{%temp, %r78}, %fd71;
	}
	and.b32  	%r79, %r78, 2146435072;
	setp.ne.s32 	%p46, %r79, 2146435072;
	@%p46 bra 	$L__BB6_30;
	setp.nan.f32 	%p47, %f12, %f12;
	@%p47 bra 	$L__BB6_29;
	setp.neu.f64 	%p48, %fd20, 0d7FF0000000000000;
	@%p48 bra 	$L__BB6_30;
	setp.lt.s32 	%p49, %r24, 0;
	selp.b32 	%r80, %r8, %r7, %p1;
	selp.b32 	%r81, %r80, %r7, %p49;
	mov.b32 	%r82, 0;
	mov.b64 	%fd90, {%r82, %r81};
	bra.uni 	$L__BB6_30;
$L__BB6_29:
	mov.f64 	%fd72, 0d4000000000000000;
	add.rn.f64 	%fd90, %fd19, %fd72;
$L__BB6_30:
	setp.eq.f32 	%p50, %f12, 0f3F800000;
	selp.f64 	%fd73, 0d3FF0000000000000, %fd90, %p50;
	cvt.f64.f32 	%fd74, %f35;
	add.f64 	%fd75, %fd73, %fd74;
	cvt.rn.f32.f64 	%f35, %fd75;
$L__BB6_31:
	add.s32 	%r99, %r99, 4;
	mul.lo.s32 	%r83, %r3, %r4;
	shl.b32 	%r84, %r83, 2;
	add.s32 	%r98, %r98, %r84;
	add.s32 	%r97, %r97, %r84;
	add.s32 	%r96, %r96, %r84;
	add.s32 	%r95, %r95, %r84;
	setp.ne.s32 	%p51, %r99, 0;
	@%p51 bra 	$L__BB6_3;
$L__BB6_32:
	setp.eq.s32 	%p52, %r9, 0;
	@%p52 bra 	$L__BB6_42;
	mad.lo.s32 	%r85, %r4, %r100, %r2;
	mad.lo.s32 	%r102, %r3, %r85, %r1;
	mul.lo.s32 	%r32, %r3, %r4;
	neg.s32 	%r101, %r9;
$L__BB6_34:
	.pragma "nounroll";
	setp.ge.u32 	%p53, %r102, %r39;
	@%p53 bra 	$L__BB6_41;
	setp.lt.s32 	%p54, %r5, 0;
	setp.eq.s32 	%p55, %r6, 1062207488;
	mul.wide.s32 	%rd14, %r102, 4;
	add.s64 	%rd15, %rd1, %rd14;
	ld.global.f32 	%f32, [%rd15];
	sub.f32 	%f18, %f32, %f1;
	cvt.f64.f32 	%fd25, %f18;
	{
	.reg .b32 %temp; 
	mov.b64 	{%temp, %r36}, %fd25;
	}
	abs.f64 	%fd26, %fd25;
	{ // callseq 10, 0
	.param .b64 param0;
	st.param.f64 	[param0], %fd26;
	.param .b64 retval0;
	call.uni (retval0), 
	__internal_accurate_pow, 
	(
	param0
	);
	ld.param.f64 	%fd76, [retval0];
	} // callseq 10
	setp.lt.s32 	%p57, %r36, 0;
	neg.f64 	%fd78, %fd76;
	selp.f64 	%fd79, %fd78, %fd76, %p55;
	selp.f64 	%fd80, %fd79, %fd76, %p57;
	setp.eq.f32 	%p58, %f18, 0f00000000;
	selp.b32 	%r86, %r36, 0, %p55;
	or.b32  	%r87, %r86, 2146435072;
	selp.b32 	%r88, %r87, %r86, %p54;
	mov.b32 	%r89, 0;
	mov.b64 	%fd81, {%r89, %r88};
	selp.f64 	%fd91, %fd81, %fd80, %p58;
	add.f64 	%fd82, %fd25, 0d4000000000000000;
	{
	.reg .b32 %temp; 
	mov.b64 	{%temp, %r90}, %fd82;
	}
	and.b32  	%r91, %r90, 2146435072;
	setp.ne.s32 	%p59, %r91, 2146435072;
	@%p59 bra 	$L__BB6_40;
	setp.nan.f32 	%p60, %f18, %f18;
	@%p60 bra 	$L__BB6_39;
	setp.neu.f64 	%p61, %fd26, 0d7FF0000000000000;
	@%p61 bra 	$L__BB6_40;
	setp.lt.s32 	%p62, %r36, 0;
	selp.b32 	%r92, %r8, %r7, %p1;
	selp.b32 	%r93, %r92, %r7, %p62;
	mov.b32 	%r94, 0;
	mov.b64 	%fd91, {%r94, %r93};
	bra.uni 	$L__BB6_40;
$L__BB6_39:
	mov.f64 	%fd83, 0d4000000000000000;
	add.rn.f64 	%fd91, %fd25, %fd83;
$L__BB6_40:
	setp.eq.f32 	%p63, %f18, 0f3F800000;
	selp.f64 	%fd84, 0d3FF0000000000000, %fd91, %p63;
	cvt.f64.f32 	%fd85, %f35;
	add.f64 	%fd86, %fd84, %fd85;
	cvt.rn.f32.f64 	%f35, %fd86;
$L__BB6_41:
	add.s32 	%r102, %r102, %r32;
	add.s32 	%r101, %r101, 1;
	setp.ne.s32 	%p64, %r101, 0;
	@%p64 bra 	$L__BB6_34;
$L__BB6_42:
	ld.param.u64 	%rd17, [_Z44computeSumDiffElemWithMultipleElemsPerThreadPfjjS_S__param_4];
	cvta.to.global.u64 	%rd16, %rd17;
	atom.global.add.f32 	%f33, [%rd16], %f35;
	ret;

}
	// .globl	_Z42computeGlobalSumWithOneElemPerThreadWithSMPfjS_
.visible .entry _Z42computeGlobalSumWithOneElemPerThreadWithSMPfjS_(
	.param .u64 .ptr .align 1 _Z42computeGlobalSumWithOneElemPerThreadWithSMPfjS__param_0,
	.param .u32 _Z42computeGlobalSumWithOneElemPerThreadWithSMPfjS__param_1,
	.param .u64 .ptr .align 1 _Z42computeGlobalSumWithOneElemPerThreadWithSMPfjS__param_2
)
{
	.reg .pred 	%p<4>;
	.reg .b32 	%r<7>;
	.reg .b32 	%f<5>;
	.reg .b64 	%rd<7>;
	// demoted variable
	.shared .align 4 .f32 _ZZ42computeGlobalSumWithOneElemPerThreadWithSMPfjS_E3sum;
	ld.param.u64 	%rd1, [_Z42computeGlobalSumWithOneElemPerThreadWithSMPfjS__param_0];
	ld.param.u32 	%r3, [_Z42computeGlobalSumWithOneElemPerThreadWithSMPfjS__param_1];
	ld.param.u64 	%rd2, [_Z42computeGlobalSumWithOneElemPerThreadWithSMPfjS__param_2];
	mov.u32 	%r1, %tid.x;
	mov.u32 	%r4, %ctaid.x;
	mov.u32 	%r5, %ntid.x;
	mad.lo.s32 	%r2, %r4, %r5, %r1;
	setp.ne.s32 	%p1, %r1, 0;
	@%p1 bra 	$L__BB7_2;
	mov.b32 	%r6, 0;
	st.shared.u32 	[_ZZ42computeGlobalSumWithOneElemPerThreadWithSMPfjS_E3sum], %r6;
$L__BB7_2:
	bar.sync 	0;
	setp.ge.u32 	%p2, %r2, %r3;
	@%p2 bra 	$L__BB7_4;
	cvta.to.global.u64 	%rd3, %rd1;
	mul.wide.u32 	%rd4, %r2, 4;
	add.s64 	%rd5, %rd3, %rd4;
	ld.global.f32 	%f1, [%rd5];
	atom.shared.add.f32 	%f2, [_ZZ42computeGlobalSumWithOneElemPerThreadWithSMPfjS_E3sum], %f1;
$L__BB7_4:
	setp.ne.s32 	%p3, %r1, 0;
	bar.sync 	0;
	@%p3 bra 	$L__BB7_6;
	ld.shared.f32 	%f3, [_ZZ42computeGlobalSumWithOneElemPerThreadWithSMPfjS_E3sum];
	cvta.to.global.u64 	%rd6, %rd2;
	atom.global.add.f32 	%f4, [%rd6], %f3;
$L__BB7_6:
	ret;

}
	// .globl	_Z44computeSumDiffElemWithOneElemPerThreadWithSMPfjS_S_
.visible .entry _Z44computeSumDiffElemWithOneElemPerThreadWithSMPfjS_S_(
	.param .u64 .ptr .align 1 _Z44computeSumDiffElemWithOneElemPerThreadWithSMPfjS_S__param_0,
	.param .u32 _Z44computeSumDiffElemWithOneElemPerThreadWithSMPfjS_S__param_1,
	.param .u64 .ptr .align 1 _Z44computeSumDiffElemWithOneElemPerThreadWithSMPfjS_S__param_2,
	.param .u64 .ptr .align 1 _Z44computeSumDiffElemWithOneElemPerThreadWithSMPfjS_S__param_3
)
{
	.reg .pred 	%p<17>;
	.reg .b32 	%r<25>;
	.reg .b32 	%f<12>;
	.reg .b64 	%rd<9>;
	.reg .b64 	%fd<18>;
	// demoted variable
	.shared .align 4 .f32 _ZZ44computeSumDiffElemWithOneElemPerThreadWithSMPfjS_S_E4mean;
	// demoted variable
	.shared .align 4 .f32 _ZZ44computeSumDiffElemWithOneElemPerThreadWithSMPfjS_S_E4diff;
	ld.param.u64 	%rd1, [_Z44computeSumDiffElemWithOneElemPerThreadWithSMPfjS_S__param_0];
	ld.param.u32 	%r6, [_Z44computeSumDiffElemWithOneElemPerThreadWithSMPfjS_S__param_1];
	ld.param.u64 	%rd2, [_Z44computeSumDiffElemWithOneElemPerThreadWithSMPfjS_S__param_2];
	ld.param.u64 	%rd3, [_Z44computeSumDiffElemWithOneElemPerThreadWithSMPfjS_S__param_3];
	mov.u32 	%r1, %tid.x;
	mov.u32 	%r7, %ctaid.x;
	mov.u32 	%r8, %ntid.x;
	mad.lo.s32 	%r2, %r7, %r8, %r1;
	setp.ne.s32 	%p1, %r1, 0;
	@%p1 bra 	$L__BB8_2;
	cvta.to.global.u64 	%rd4, %rd2;
	mov.b32 	%r9, 0;
	st.shared.u32 	[_ZZ44computeSumDiffElemWithOneElemPerThreadWithSMPfjS_S_E4diff], %r9;
	ld.global.f32 	%f2, [%rd4];
	cvt.rn.f32.u32 	%f3, %r6;
	div.rn.f32 	%f4, %f2, %f3;
	st.shared.f32 	[_ZZ44computeSumDiffElemWithOneElemPerThreadWithSMPfjS_S_E4mean], %f4;
$L__BB8_2:
	bar.sync 	0;
	setp.ge.u32 	%p2, %r2, %r6;
	@%p2 bra 	$L__BB8_11;
	cvta.to.global.u64 	%rd5, %rd1;
	mul.wide.u32 	%rd6, %r2, 4;
	add.s64 	%rd7, %rd5, %rd6;
	ld.global.f32 	%f5, [%rd7];
	ld.shared.f32 	%f6, [_ZZ44computeSumDiffElemWithOneElemPerThreadWithSMPfjS_S_E4mean];
	sub.f32 	%f1, %f5, %f6;
	cvt.f64.f32 	%fd1, %f1;
	{
	.reg .b32 %temp; 
	mov.b64 	{%temp, %r3}, %fd1;
	}
	mov.f64 	%fd9, 0d4000000000000000;
	{
	.reg .b32 %temp; 
	mov.b64 	{%temp, %r10}, %fd9;
	}
	and.b32  	%r5, %r10, 2146435072;
	setp.eq.s32 	%p3, %r5, 1062207488;
	abs.f64 	%fd2, %fd1;
	{ // callseq 11, 0
	.param .b64 param0;
	st.param.f64 	[param0], %fd2;
	.param .b64 retval0;
	call.uni (retval0), 
	__internal_accurate_pow, 
	(
	param0
	);
	ld.param.f64 	%fd10, [retval0];
	} // callseq 11
	setp.lt.s32 	%p4, %r3, 0;
	neg.f64 	%fd12, %fd10;
	selp.f64 	%fd13, %fd12, %fd10, %p3;
	selp.f64 	%fd17, %fd13, %fd10, %p4;
	setp.neu.f32 	%p5, %f1, 0f00000000;
	@%p5 bra 	$L__BB8_5;
	setp.eq.s32 	%p6, %r5, 1062207488;
	selp.b32 	%r11, %r3, 0, %p6;
	setp.lt.s32 	%p7, %r10, 0;
	or.b32  	%r12, %r11, 2146435072;
	selp.b32 	%r13, %r12, %r11, %p7;
	mov.b32 	%r14, 0;
	mov.b64 	%fd17, {%r14, %r13};
$L__BB8_5:
	add.f64 	%fd14, %fd1, 0d4000000000000000;
	{
	.reg .b32 %temp; 
	mov.b64 	{%temp, %r15}, %fd14;
	}
	and.b32  	%r16, %r15, 2146435072;
	setp.ne.s32 	%p8, %r16, 2146435072;
	@%p8 bra 	$L__BB8_10;
	setp.num.f32 	%p9, %f1, %f1;
	@%p9 bra 	$L__BB8_8;
	mov.f64 	%fd15, 0d4000000000000000;
	add.rn.f64 	%fd17, %fd1, %fd15;
	bra.uni 	$L__BB8_10;
$L__BB8_8:
	setp.neu.f64 	%p10, %fd2, 0d7FF0000000000000;
	@%p10 bra 	$L__BB8_10;
	setp.lt.s32 	%p11, %r3, 0;
	setp.eq.s32 	%p12, %r5, 1062207488;
	setp.lt.s32 	%p13, %r10, 0;
	selp.b32 	%r18, 0, 2146435072, %p13;
	and.b32  	%r19, %r10, 2147483647;
	setp.ne.s32 	%p14, %r19, 1071644672;
	or.b32  	%r20, %r18, -2147483648;
	selp.b32 	%r21, %r20, %r18, %p14;
	selp.b32 	%r22, %r21, %r18, %p12;
	selp.b32 	%r23, %r22, %r18, %p11;
	mov.b32 	%r24, 0;
	mov.b64 	%fd17, {%r24, %r23};
$L__BB8_10:
	setp.eq.f32 	%p15, %f1, 0f3F800000;
	cvt.rn.f32.f64 	%f7, %fd17;
	selp.f32 	%f8, 0f3F800000, %f7, %p15;
	atom.shared.add.f32 	%f9, [_ZZ44computeSumDiffElemWithOneElemPerThreadWithSMPfjS_S_E4diff], %f8;
$L__BB8_11:
	setp.ne.s32 	%p16, %r1, 0;
	bar.sync 	0;
	@%p16 bra 	$L__BB8_13;
	ld.shared.f32 	%f10, [_ZZ44computeSumDiffElemWithOneElemPerThreadWithSMPfjS_S_E4diff];
	cvta.to.global.u64 	%rd8, %rd3;
	atom.global.add.f32 	%f11, [%rd8], %f10;
$L__BB8_13:
	ret;

}
.func  (.param .b64 func_retval0) __internal_accurate_pow(
	.param .b64 __internal_accurate_pow_param_0
)
{
	.reg .pred 	%p<8>;
	.reg .b32 	%r<49>;
	.reg .b32 	%f<3>;
	.reg .b64 	%fd<109>;

	ld.param.f64 	%fd10, [__internal_accurate_pow_param_0];
	{
	.reg .b32 %temp; 
	mov.b64 	{%temp, %r46}, %fd10;
	}
	{
	.reg .b32 %temp; 
	mov.b64 	{%r45, %temp}, %fd10;
	}
	shr.u32 	%r47, %r46, 20;
	setp.gt.u32 	%p1, %r46, 1048575;
	@%p1 bra 	$L__BB9_2;
	mul.f64 	%fd11, %fd10, 0d4350000000000000;
	{
	.reg .b32 %temp; 
	mov.b64 	{%temp, %r46}, %fd11;
	}
	{
	.reg .b32 %temp; 
	mov.b64 	{%r45, %temp}, %fd11;
	}
	shr.u32 	%r16, %r46, 20;
	add.s32 	%r47, %r16, -54;
$L__BB9_2:
	add.s32 	%r48, %r47, -1023;
	and.b32  	%r17, %r46, -2146435073;
	or.b32  	%r18, %r17, 1072693248;
	mov.b64 	%fd107, {%r45, %r18};
	setp.lt.u32 	%p2, %r18, 1073127583;
	@%p2 bra 	$L__BB9_4;
	{
	.reg .b32 %temp; 
	mov.b64 	{%r19, %temp}, %fd107;
	}
	{
	.reg .b32 %temp; 
	mov.b64 	{%temp, %r20}, %fd107;
	}
	add.s32 	%r21, %r20, -1048576;
	mov.b64 	%fd107, {%r19, %r21};
	add.s32 	%r48, %r47, -1022;
$L__BB9_4:
	add.f64 	%fd12, %fd107, 0dBFF0000000000000;
	add.f64 	%fd13, %fd107, 0d3FF0000000000000;
	rcp.approx.ftz.f64 	%fd14, %fd13;
	neg.f64 	%fd15, %fd13;
	fma.rn.f64 	%fd16, %fd15, %fd14, 0d3FF0000000000000;
	fma.rn.f64 	%fd17, %fd16, %fd16, %fd16;
	fma.rn.f64 	%fd18, %fd17, %fd14, %fd14;
	mul.f64 	%fd19, %fd12, %fd18;
	fma.rn.f64 	%fd20, %fd12, %fd18, %fd19;
	mul.f64 	%fd21, %fd20, %fd20;
	fma.rn.f64 	%fd22, %fd21, 0d3EB0F5FF7D2CAFE2, 0d3ED0F5D241AD3B5A;
	fma.rn.f64 	%fd23, %fd22, %fd21, 0d3EF3B20A75488A3F;
	fma.rn.f64 	%fd24, %fd23, %fd21, 0d3F1745CDE4FAECD5;
	fma.rn.f64 	%fd25, %fd24, %fd21, 0d3F3C71C7258A578B;
	fma.rn.f64 	%fd26, %fd25, %fd21, 0d3F6249249242B910;
	fma.rn.f64 	%fd27, %fd26, %fd21, 0d3F89999999999DFB;
	sub.f64 	%fd28, %fd12, %fd20;
	add.f64 	%fd29, %fd28, %fd28;
	neg.f64 	%fd30, %fd20;
	fma.rn.f64 	%fd31, %fd30, %fd12, %fd29;
	mul.f64 	%fd32, %fd18, %fd31;
	fma.rn.f64 	%fd33, %fd21, %fd27, 0d3FB5555555555555;
	mov.f64 	%fd34, 0d3FB5555555555555;
	sub.f64 	%fd35, %fd34, %fd33;
	fma.rn.f64 	%fd36, %fd21, %fd27, %fd35;
	add.f64 	%fd37, %fd36, 0dBC46A4CB00B9E7B0;
	add.f64 	%fd38, %fd33, %fd37;
	sub.f64 	%fd39, %fd33, %fd38;
	add.f64 	%fd40, %fd37, %fd39;
	mul.rn.f64 	%fd41, %fd20, %fd20;
	neg.f64 	%fd42, %fd41;
	fma.rn.f64 	%fd43, %fd20, %fd20, %fd42;
	{
	.reg .b32 %temp; 
	mov.b64 	{%r22, %temp}, %fd32;
	}
	{
	.reg .b32 %temp; 
	mov.b64 	{%temp, %r23}, %fd32;
	}
	add.s32 	%r24, %r23, 1048576;
	mov.b64 	%fd44, {%r22, %r24};
	fma.rn.f64 	%fd45, %fd20, %fd44, %fd43;
	mul.rn.f64 	%fd46, %fd41, %fd20;
	neg.f64 	%fd47, %fd46;
	fma.rn.f64 	%fd48, %fd41, %fd20, %fd47;
	fma.rn.f64 	%fd49, %fd41, %fd32, %fd48;
	fma.rn.f64 	%fd50, %fd45, %fd20, %fd49;
	mul.rn.f64 	%fd51, %fd38, %fd46;
	neg.f64 	%fd52, %fd51;
	fma.rn.f64 	%fd53, %fd38, %fd46, %fd52;
	fma.rn.f64 	%fd54, %fd38, %fd50, %fd53;
	fma.rn.f64 	%fd55, %fd40, %fd46, %fd54;
	add.f64 	%fd56, %fd51, %fd55;
	sub.f64 	%fd57, %fd51, %fd56;
	add.f64 	%fd58, %fd55, %fd57;
	add.f64 	%fd59, %fd20, %fd56;
	sub.f64 	%fd60, %fd20, %fd59;
	add.f64 	%fd61, %fd56, %fd60;
	add.f64 	%fd62, %fd58, %fd61;
	add.f64 	%fd63, %fd32, %fd62;
	add.f64 	%fd64, %fd59, %fd63;
	sub.f64 	%fd65, %fd59, %fd64;
	add.f64 	%fd66, %fd63, %fd65;
	xor.b32  	%r25, %r48, -2147483648;
	mov.b32 	%r26, 1127219200;
	mov.b64 	%fd67, {%r25, %r26};
	mov.b32 	%r27, -2147483648;
	mov.b64 	%fd68, {%r27, %r26};
	sub.f64 	%fd69, %fd67, %fd68;
	fma.rn.f64 	%fd70, %fd69, 0d3FE62E42FEFA39EF, %fd64;
	fma.rn.f64 	%fd71, %fd69, 0dBFE62E42FEFA39EF, %fd70;
	sub.f64 	%fd72, %fd71, %fd64;
	sub.f64 	%fd73, %fd66, %fd72;
	fma.rn.f64 	%fd74, %fd69, 0d3C7ABC9E3B39803F, %fd73;
	add.f64 	%fd75, %fd70, %fd74;
	sub.f64 	%fd76, %fd70, %fd75;
	add.f64 	%fd77, %fd74, %fd76;
	mov.f64 	%fd78, 0d4000000000000000;
	{
	.reg .b32 %temp; 
	mov.b64 	{%temp, %r28}, %fd78;
	}
	{
	.reg .b32 %temp; 
	mov.b64 	{%r29, %temp}, %fd78;
	}
	shl.b32 	%r30, %r28, 1;
	setp.gt.u32 	%p3, %r30, -33554433;
	and.b32  	%r31, %r28, -15728641;
	selp.b32 	%r32, %r31, %r28, %p3;
	mov.b64 	%fd79, {%r29, %r32};
	mul.rn.f64 	%fd80, %fd75, %fd79;
	neg.f64 	%fd81, %fd80;
	fma.rn.f64 	%fd82, %fd75, %fd79, %fd81;
	fma.rn.f64 	%fd83, %fd77, %fd79, %fd82;
	add.f64 	%fd4, %fd80, %fd83;
	sub.f64 	%fd84, %fd80, %fd4;
	add.f64 	%fd5, %fd83, %fd84;
	fma.rn.f64 	%fd85, %fd4, 0d3FF71547652B82FE, 0d4338000000000000;
	{
	.reg .b32 %temp; 
	mov.b64 	{%r13, %temp}, %fd85;
	}
	mov.f64 	%fd86, 0dC338000000000000;
	add.rn.f64 	%fd87, %fd85, %fd86;
	fma.rn.f64 	%fd88, %fd87, 0dBFE62E42FEFA39EF, %fd4;
	fma.rn.f64 	%fd89, %fd87, 0dBC7ABC9E3B39803F, %fd88;
	fma.rn.f64 	%fd90, %fd89, 0d3E5ADE1569CE2BDF, 0d3E928AF3FCA213EA;
	fma.rn.f64 	%fd91, %fd90, %fd89, 0d3EC71DEE62401315;
	fma.rn.f64 	%fd92, %fd91, %fd89, 0d3EFA01997C89EB71;
	fma.rn.f64 	%fd93, %fd92, %fd89, 0d3F2A01A014761F65;
	fma.rn.f64 	%fd94, %fd93, %fd89, 0d3F56C16C1852B7AF;
	fma.rn.f64 	%fd95, %fd94, %fd89, 0d3F81111111122322;
	fma.rn.f64 	%fd96, %fd95, %fd89, 0d3FA55555555502A1;
	fma.rn.f64 	%fd97, %fd96, %fd89, 0d3FC5555555555511;
	fma.rn.f64 	%fd98, %fd97, %fd89, 0d3FE000000000000B;
	fma.rn.f64 	%fd99, %fd98, %fd89, 0d3FF0000000000000;
	fma.rn.f64 	%fd100, %fd99, %fd89, 0d3FF0000000000000;
	{
	.reg .b32 %temp; 
	mov.b64 	{%r14, %temp}, %fd100;
	}
	{
	.reg .b32 %temp; 
	mov.b64 	{%temp, %r15}, %fd100;
	}
	shl.b32 	%r33, %r13, 20;
	add.s32 	%r34, %r33, %r15;
	mov.b64 	%fd108, {%r14, %r34};
	{
	.reg .b32 %temp; 
	mov.b64 	{%temp, %r35}, %fd4;
	}
	mov.b32 	%f2, %r35;
	abs.f32 	%f1, %f2;
	setp.lt.f32 	%p4, %f1, 0f4086232B;
	@%p4 bra 	$L__BB9_7;
	setp.lt.f64 	%p5, %fd4, 0d0000000000000000;
	add.f64 	%fd101, %fd4, 0d7FF0000000000000;
	selp.f64 	%fd108, 0d0000000000000000, %fd101, %p5;
	setp.geu.f32 	%p6, %f1, 0f40874800;
	@%p6 bra 	$L__BB9_7;
	shr.u32 	%r36, %r13, 31;
	add.s32 	%r37, %r13, %r36;
	shr.s32 	%r38, %r37, 1;
	shl.b32 	%r39, %r38, 20;
	add.s32 	%r40, %r15, %r39;
	mov.b64 	%fd102, {%r14, %r40};
	sub.s32 	%r41, %r13, %r38;
	shl.b32 	%r42, %r41, 20;
	add.s32 	%r43, %r42, 1072693248;
	mov.b32 	%r44, 0;
	mov.b64 	%fd103, {%r44, %r43};
	mul.f64 	%fd108, %fd103, %fd102;
$L__BB9_7:
	abs.f64 	%fd104, %fd108;
	setp.eq.f64 	%p7, %fd104, 0d7FF0000000000000;
	fma.rn.f64 	%fd105, %fd108, %fd5, %fd108;
	selp.f64 	%fd106, %fd108, %fd105, %p7;
	st.param.f64 	[func_retval0], %fd106;
	ret;

}


// ===== COMPILED SASS (sm_100) =====

	.target	sm_100

	.elftype	@"ET_EXEC"


//--------------------- .note.nv.tkinfo           --------------------------
	.section	.note.nv.tkinfo,"",@"SHT_NOTE"
	.sectionflags	@"SHF_NOTE_NV_TKINFO"
	.tkinfo
        /*0018*/ 	.word	0x00000002
        /*0030*/ 	.string	""
        /*0030*/ 	.string	"ptxas"
        /*0030*/ 	.string	"Cuda compilation tools, release 13.0, V13.0.88"
        /*0030*/ 	.string	"Build cuda_13.0.r13.0/compiler.36424714_0"
        /*0030*/ 	.string	"-arch sm_100 -m 64 "



//--------------------- .note.nv.cuinfo           --------------------------
	.section	.note.nv.cuinfo,"",@"SHT_NOTE"
	.sectionflags	@"SHF_NOTE_NV_CUINFO"
        /*0018*/ 	.short	0x0002
        /*001a*/ 	.short	0x0064
        /*001c*/ 	.short	0x0082
	.zero		2


//--------------------- .nv.info                  --------------------------
	.section	.nv.info,"",@"SHT_CUDA_INFO"
	.align	4


	//----- nvinfo : EIATTR_REGCOUNT
	.align		4
        /*0000*/ 	.byte	0x04, 0x2f
        /*0002*/ 	.short	(.L_1 - .L_0)
	.align		4
.L_0:
        /*0004*/ 	.word	index@(_Z20computeMeanOneThreadPfS_j)
        /*0008*/ 	.word	0x00000014


	//----- nvinfo : EIATTR_FRAME_SIZE
	.align		4
.L_1:
        /*000c*/ 	.byte	0x04, 0x11
        /*000e*/ 	.short	(.L_3 - .L_2)
	.align		4
.L_2:
        /*0010*/ 	.word	index@($__internal_7_$__cuda_sm3x_div_rn_noftz_f32_slowpath)
        /*0014*/ 	.word	0x00000000


	//----- nvinfo : EIATTR_FRAME_SIZE
	.align		4
.L_3:
        /*0018*/ 	.byte	0x04, 0x11
        /*001a*/ 	.short	(.L_5 - .L_4)
	.align		4
.L_4:
        /*001c*/ 	.word	index@(_Z20computeMeanOneThreadPfS_j)
        /*0020*/ 	.word	0x00000000


	//----- nvinfo : EIATTR_REGCOUNT
	.align		4
.L_5:
        /*0024*/ 	.byte	0x04, 0x2f
        /*0026*/ 	.short	(.L_7 - .L_6)
	.align		4
.L_6:
        /*0028*/ 	.word	index@(_Z22computeStdDevOneThreadPfS_jS_)
        /*002c*/ 	.word	0x0000001e


	//----- nvinfo : EIATTR_FRAME_SIZE
	.align		4
.L_7:
        /*0030*/ 	.byte	0x04, 0x11
        /*0032*/ 	.short	(.L_9 - .L_8)
	.align		4
.L_8:
        /*0034*/ 	.word	index@($_Z22computeStdDevOneThreadPfS_jS_$__internal_accurate_pow)
        /*0038*/ 	.word	0x00000000


	//----- nvinfo : EIATTR_FRAME_SIZE
	.align		4
.L_9:
        /*003c*/ 	.byte	0x04, 0x11
        /*003e*/ 	.short	(.L_11 - .L_10)
	.align		4
.L_10:
        /*0040*/ 	.word	index@($__internal_6_$__cuda_sm3x_div_rn_noftz_f32_slowpath)
        /*0044*/ 	.word	0x00000000


	//----- nvinfo : EIATTR_FRAME_SIZE
	.align		4
.L_11:
        /*0048*/ 	.byte	0x04, 0x11
        /*004a*/ 	.short	(.L_13 - .L_12)
	.align		4
.L_12:
        /*004c*/ 	.word	index@($__internal_5_$__cuda_sm20_sqrt_rn_f32_slowpath)
        /*0050*/ 	.word	0x00000000


	//----- nvinfo : EIATTR_FRAME_SIZE
	.align		4
.L_13:
        /*0054*/ 	.byte	0x04, 0x11
        /*0056*/ 	.short	(.L_15 - .L_14)
	.align		4
.L_14:
        /*0058*/ 	.word	index@(_Z22computeStdDevOneThreadPfS_jS_)
        /*005c*/ 	.word	0x00000000


	//----- nvinfo : EIATTR_REGCOUNT
	.align		4
.L_15:
        /*0060*/ 	.byte	0x04, 0x2f
        /*0062*/ 	.short	(.L_17 - .L_16)
	.align		4
.L_16:
        /*0064*/ 	.word	index@(_Z36computeGlobalSumWithOneElemPerThreadPfjS_)
        /*0068*/ 	.word	0x00000008


	//----- nvinfo : EIATTR_FRAME_SIZE
	.align		4
.L_17:
        /*006c*/ 	.byte	0x04, 0x11
        /*006e*/ 	.short	(.L_19 - .L_18)
	.align		4
.L_18:
        /*0070*/ 	.word	index@(_Z36computeGlobalSumWithOneElemPerThreadPfjS_)
        /*0074*/ 	.word	0x00000000


	//----- nvinfo : EIATTR_REGCOUNT
	.align		4
.L_19:
        /*0078*/ 	.byte	0x04, 0x2f
        /*007a*/ 	.short	(.L_21 - .L_20)
	.align		4
.L_20:
        /*007c*/ 	.word	index@(_Z38computeSumDiffElemWithOneElemPerThreadPfjS_S_)
        /*0080*/ 	.word	0x0000001e


	//----- nvinfo : EIATTR_FRAME_SIZE
	.align		4
.L_21:
        /*0084*/ 	.byte	0x04, 0x11
        /*0086*/ 	.short	(.L_23 - .L_22)
	.align		4
.L_22:
        /*0088*/ 	.word	index@($_Z38computeSumDiffElemWithOneElemPerThreadPfjS_S_$__internal_accurate_pow)
        /*008c*/ 	.word	0x00000000


	//----- nvinfo : EIATTR_FRAME_SIZE
	.align		4
.L_23:
        /*0090*/ 	.byte	0x04, 0x11
        /*0092*/ 	.short	(.L_25 - .L_24)
	.align		4
.L_24:
        /*0094*/ 	.word	index@($__internal_4_$__cuda_sm3x_div_rn_noftz_f32_slowpath)
        /*0098*/ 	.word	0x00000000


	//----- nvinfo : EIATTR_FRAME_SIZE
	.align		4
.L_25:
        /*009c*/ 	.byte	0x04, 0x11
        /*009e*/ 	.short	(.L_27 - .L_26)
	.align		4
.L_26:
        /*00a0*/ 	.word	index@(_Z38computeSumDiffElemWithOneElemPerThreadPfjS_S_)
        /*00a4*/ 	.word	0x00000000


	//----- nvinfo : EIATTR_REGCOUNT
	.align		4
.L_27:
        /*00a8*/ 	.byte	0x04, 0x2f
        /*00aa*/ 	.short	(.L_29 - .L_28)
	.align		4
.L_28:
        /*00ac*/ 	.word	index@(_Z34computeStdDevWithGlobalSumDiffElemjPfS_)
        /*00b0*/ 	.word	0x0000000e


	//----- nvinfo : EIATTR_FRAME_SIZE
	.align		4
.L_29:
        /*00b4*/ 	.byte	0x04, 0x11
        /*00b6*/ 	.short	(.L_31 - .L_30)
	.align		4
.L_30:
        /*00b8*/ 	.word	index@($__internal_3_$__cuda_sm3x_div_rn_noftz_f32_slowpath)
        /*00bc*/ 	.word	0x00000000


	//----- nvinfo : EIATTR_FRAME_SIZE
	.align		4
.L_31:
        /*00c0*/ 	.byte	0x04, 0x11
        /*00c2*/ 	.short	(.L_33 - .L_32)
	.align		4
.L_32:
        /*00c4*/ 	.word	index@($__internal_2_$__cuda_sm20_sqrt_rn_f32_slowpath)
        /*00c8*/ 	.word	0x00000000


	//----- nvinfo : EIATTR_FRAME_SIZE
	.align		4
.L_33:
        /*00cc*/ 	.byte	0x04, 0x11
        /*00ce*/ 	.short	(.L_35 - .L_34)
	.align		4
.L_34:
        /*00d0*/ 	.word	index@(_Z34computeStdDevWithGlobalSumDiffElemjPfS_)
        /*00d4*/ 	.word	0x00000000


	//----- nvinfo : EIATTR_REGCOUNT
	.align		4
.L_35:
        /*00d8*/ 	.byte	0x04, 0x2f
        /*00da*/ 	.short	(.L_37 - .L_36)
	.align		4
.L_36:
        /*00dc*/ 	.word	index@(_Z42computeGlobalSumWithMultipleElemsPerThreadPfjjS_)
        /*00e0*/ 	.word	0x00000020


	//----- nvinfo : EIATTR_FRAME_SIZE
	.align		4
.L_37:
        /*00e4*/ 	.byte	0x04, 0x11
        /*00e6*/ 	.short	(.L_39 - .L_38)
	.align		4
.L_38:
        /*00e8*/ 	.word	index@(_Z42computeGlobalSumWithMultipleElemsPerThreadPfjjS_)
        /*00ec*/ 	.word	0x00000000


	//----- nvinfo : EIATTR_REGCOUNT
	.align		4
.L_39:
        /*00f0*/ 	.byte	0x04, 0x2f
        /*00f2*/ 	.short	(.L_41 - .L_40)
	.align		4
.L_40:
        /*00f4*/ 	.word	index@(_Z44computeSumDiffElemWithMultipleElemsPerThreadPfjjS_S_)
        /*00f8*/ 	.word	0x00000028


	//----- nvinfo : EIATTR_FRAME_SIZE
	.align		4
.L_41:
        /*00fc*/ 	.byte	0x04, 0x11
        /*00fe*/ 	.short	(.L_43 - .L_42)
	.align		4
.L_42:
        /*0100*/ 	.word	index@($_Z44computeSumDiffElemWithMultipleElemsPerThreadPfjjS_S_$__internal_accurate_pow)
        /*0104*/ 	.word	0x00000000


	//----- nvinfo : EIATTR_FRAME_SIZE
	.align		4
.L_43:
        /*0108*/ 	.byte	0x04, 0x11
        /*010a*/ 	.short	(.L_45 - .L_44)
	.align		4
.L_44:
        /*010c*/ 	.word	index@($__internal_1_$__cuda_sm3x_div_rn_noftz_f32_slowpath)
        /*0110*/ 	.word	0x00000000


	//----- nvinfo : EIATTR_FRAME_SIZE
	.align		4
.L_45:
        /*0114*/ 	.byte	0x04, 0x11
        /*0116*/ 	.short	(.L_47 - .L_46)
	.align		4
.L_46:
        /*0118*/ 	.word	index@(_Z44computeSumDiffElemWithMultipleElemsPerThreadPfjjS_S_)
        /*011c*/ 	.word	0x00000000


	//----- nvinfo : EIATTR_REGCOUNT
	.align		4
.L_47:
        /*0120*/ 	.byte	0x04, 0x2f
        /*0122*/ 	.short	(.L_49 - .L_48)
	.align		4
.L_48:
        /*0124*/ 	.word	index@(_Z42computeGlobalSumWithOneElemPerThreadWithSMPfjS_)
        /*0128*/ 	.word	0x00000008


	//----- nvinfo : EIATTR_FRAME_SIZE
	.align		4
.L_49:
        /*012c*/ 	.byte	0x04, 0x11
        /*012e*/ 	.short	(.L_51 - .L_50)
	.align		4
.L_50:
        /*0130*/ 	.word	index@(_Z42computeGlobalSumWithOneElemPerThreadWithSMPfjS_)
        /*0134*/ 	.word	0x00000000


	//----- nvinfo : EIATTR_REGCOUNT
	.align		4
.L_51:
        /*0138*/ 	.byte	0x04, 0x2f
        /*013a*/ 	.short	(.L_53 - .L_52)
	.align		4
.L_52:
        /*013c*/ 	.word	index@(_Z44computeSumDiffElemWithOneElemPerThreadWithSMPfjS_S_)
        /*0140*/ 	.word	0x0000001e


	//----- nvinfo : EIATTR_FRAME_SIZE
	.align		4
.L_53:
        /*0144*/ 	.byte	0x04, 0x11
        /*0146*/ 	.short	(.L_55 - .L_54)
	.align		4
.L_54:
        /*0148*/ 	.word	index@($_Z44computeSumDiffElemWithOneElemPerThreadWithSMPfjS_S_$__internal_accurate_pow)
        /*014c*/ 	.word	0x00000000


	//----- nvinfo : EIATTR_FRAME_SIZE
	.align		4
.L_55:
        /*0150*/ 	.byte	0x04, 0x11
        /*0152*/ 	.short	(.L_57 - .L_56)
	.align		4
.L_56:
        /*0154*/ 	.word	index@($__internal_0_$__cuda_sm3x_div_rn_noftz_f32_slowpath)
        /*0158*/ 	.word	0x00000000


	//----- nvinfo : EIATTR_FRAME_SIZE
	.align		4
.L_57:
        /*015c*/ 	.byte	0x04, 0x11
        /*015e*/ 	.short	(.L_59 - .L_58)
	.align		4
.L_58:
        /*0160*/ 	.word	index@(_Z44computeSumDiffElemWithOneElemPerThreadWithSMPfjS_S_)
        /*0164*/ 	.word	0x00000000


	//----- nvinfo : EIATTR_MIN_STACK_SIZE
	.align		4
.L_59:
        /*0168*/ 	.byte	0x04, 0x12
        /*016a*/ 	.short	(.L_61 - .L_60)
	.align		4
.L_60:
        /*016c*/ 	.word	index@(_Z44computeSumDiffElemWithOneElemPerThreadWithSMPfjS_S_)
        /*0170*/ 	.word	0x00000000


	//----- nvinfo : EIATTR_MIN_STACK_SIZE
	.align		4
.L_61:
        /*0174*/ 	.byte	0x04, 0x12
        /*0176*/ 	.short	(.L_63 - .L_62)
	.align		4
.L_62:
        /*0178*/ 	.word	index@(_Z42computeGlobalSumWithOneElemPerThreadWithSMPfjS_)
        /*017c*/ 	.word	0x00000000


	//----- nvinfo : EIATTR_MIN_STACK_SIZE
	.align		4
.L_63:
        /*0180*/ 	.byte	0x04, 0x12
        /*0182*/ 	.short	(.L_65 - .L_64)
	.align		4
.L_64:
        /*0184*/ 	.word	index@(_Z44computeSumDiffElemWithMultipleElemsPerThreadPfjjS_S_)
        /*0188*/ 	.word	0x00000000


	//----- nvinfo : EIATTR_MIN_STACK_SIZE
	.align		4
.L_65:
        /*018c*/ 	.byte	0x04, 0x12
        /*018e*/ 	.short	(.L_67 - .L_66)
	.align		4
.L_66:
        /*0190*/ 	.word	index@(_Z42computeGlobalSumWithMultipleElemsPerThreadPfjjS_)
        /*0194*/ 	.word	0x00000000


	//----- nvinfo : EIATTR_MIN_STACK_SIZE
	.align		4
.L_67:
        /*0198*/ 	.byte	0x04, 0x12
        /*019a*/ 	.short	(.L_69 - .L_68)
	.align		4
.L_68:
        /*019c*/ 	.word	index@(_Z34computeStdDevWithGlobalSumDiffElemjPfS_)
        /*01a0*/ 	.word	0x00000000


	//----- nvinfo : EIATTR_MIN_STACK_SIZE
	.align		4
.L_69:
        /*01a4*/ 	.byte	0x04, 0x12
        /*01a6*/ 	.short	(.L_71 - .L_70)
	.align		4
.L_70:
        /*01a8*/ 	.word	index@(_Z38computeSumDiffElemWithOneElemPerThreadPfjS_S_)
        /*01ac*/ 	.word	0x00000000


	//----- nvinfo : EIATTR_MIN_STACK_SIZE
	.align		4
.L_71:
        /*01b0*/ 	.byte	0x04, 0x12
        /*01b2*/ 	.short	(.L_73 - .L_72)
	.align		4
.L_72:
        /*01b4*/ 	.word	index@(_Z36computeGlobalSumWithOneElemPerThreadPfjS_)
        /*01b8*/ 	.word	0x00000000


	//----- nvinfo : EIATTR_MIN_STACK_SIZE
	.align		4
.L_73:
        /*01bc*/ 	.byte	0x04, 0x12
        /*01be*/ 	.short	(.L_75 - .L_74)
	.align		4
.L_74:
        /*01c0*/ 	.word	index@(_Z22computeStdDevOneThreadPfS_jS_)
        /*01c4*/ 	.word	0x00000000


	//----- nvinfo : EIATTR_MIN_STACK_SIZE
	.align		4
.L_75:
        /*01c8*/ 	.byte	0x04, 0x12
        /*01ca*/ 	.short	(.L_77 - .L_76)
	.align		4
.L_76:
        /*01cc*/ 	.word	index@(_Z20computeMeanOneThreadPfS_j)
        /*01d0*/ 	.word	0x00000000
.L_77:


//--------------------- .nv.compat                --------------------------
	.section	.nv.compat,"",@"SHT_CUDA_COMPAT_INFO"
	.align	4
        /*0000*/ 	.byte	0x02, 0x09, 0x00, 0x00, 0x02, 0x02, 0x01, 0x00, 0x02, 0x05, 0x05, 0x00, 0x03, 0x07, 0x01, 0x01
        /*0010*/ 	.byte	0x02, 0x03, 0x00, 0x00, 0x02, 0x06, 0x01, 0x00, 0x04, 0x0b, 0x08, 0x00, 0x01, 0x00, 0x00, 0x00
        /*0020*/ 	.byte	0x00, 0x00, 0x00, 0x00


//--------------------- .nv.info._Z44computeSumDiffElemWithOneElemPerThreadWithSMPfjS_S_ --------------------------
	.section	.nv.info._Z44computeSumDiffElemWithOneElemPerThreadWithSMPfjS_S_,"",@"SHT_CUDA_INFO"
	.sectionflags	@""
	.align	4


	//----- nvinfo : EIATTR_CUDA_API_VERSION
	.align		4
        /*0000*/ 	.byte	0x04, 0x37
        /*0002*/ 	.short	(.L_79 - .L_78)
.L_78:
        /*0004*/ 	.word	0x00000082


	//----- nvinfo : EIATTR_KPARAM_INFO
	.align		4
.L_79:
        /*0008*/ 	.byte	0x04, 0x17
        /*000a*/ 	.short	(.L_81 - .L_80)
.L_80:
        /*000c*/ 	.word	0x00000000
        /*0010*/ 	.short	0x0003
        /*0012*/ 	.short	0x0018
        /*0014*/ 	.byte	0x00, 0xf5, 0x21, 0x00


	//----- nvinfo : EIATTR_KPARAM_INFO
	.align		4
.L_81:
        /*0018*/ 	.byte	0x04, 0x17
        /*001a*/ 	.short	(.L_83 - .L_82)
.L_82:
        /*001c*/ 	.word	0x00000000
        /*0020*/ 	.short	0x0002
        /*0022*/ 	.short	0x0010
        /*0024*/ 	.byte	0x00, 0xf5, 0x21, 0x00


	//----- nvinfo : EIATTR_KPARAM_INFO
	.align		4
.L_83:
        /*0028*/ 	.byte	0x04, 0x17
        /*002a*/ 	.short	(.L_85 - .L_84)
.L_84:
        /*002c*/ 	.word	0x00000000
        /*0030*/ 	.short	0x0001
        /*0032*/ 	.short	0x0008
        /*0034*/ 	.byte	0x00, 0xf0, 0x11, 0x00


	//----- nvinfo : EIATTR_KPARAM_INFO
	.align		4
.L_85:
        /*0038*/ 	.byte	0x04, 0x17
        /*003a*/ 	.short	(.L_87 - .L_86)
.L_86:
        /*003c*/ 	.word	0x00000000
        /*0040*/ 	.short	0x0000
        /*0042*/ 	.short	0x0000
        /*0044*/ 	.byte	0x00, 0xf5, 0x21, 0x00


	//----- nvinfo : EIATTR_SPARSE_MMA_MASK
	.align		4
.L_87:
        /*0048*/ 	.byte	0x03, 0x50
        /*004a*/ 	.short	0x0000


	//----- nvinfo : EIATTR_MAXREG_COUNT
	.align		4
        /*004c*/ 	.byte	0x03, 0x1b
        /*004e*/ 	.short	0x00ff


	//----- nvinfo : EIATTR_NUM_BARRIERS
	.align		4
        /*0050*/ 	.byte	0x02, 0x4c
        /*0052*/ 	.byte	0x01
	.zero		1


	//----- nvinfo : EIATTR_MERCURY_ISA_VERSION
	.align		4
        /*0054*/ 	.byte	0x03, 0x5f
        /*0056*/ 	.short	0x0101


	//----- nvinfo : EIATTR_VRC_CTA_INIT_COUNT
	.align		4
        /*0058*/ 	.byte	0x02, 0x4a
	.zero		1
	.zero		1


	//----- nvinfo : EIATTR_EXIT_INSTR_OFFSETS
	.align		4
        /*005c*/ 	.byte	0x04, 0x1c
        /*005e*/ 	.short	(.L_89 - .L_88)


	//   ....[0]....
.L_88:
        /*0060*/ 	.word	0x00000510


	//   ....[1]....
        /*0064*/ 	.word	0x00000580


	//----- nvinfo : EIATTR_CRS_STACK_SIZE
	.align		4
.L_89:
        /*0068*/ 	.byte	0x04, 0x1e
        /*006a*/ 	.short	(.L_91 - .L_90)
.L_90:
        /*006c*/ 	.word	0x00000000


	//----- nvinfo : EIATTR_CBANK_PARAM_SIZE
	.align		4
.L_91:
        /*0070*/ 	.byte	0x03, 0x19
        /*0072*/ 	.short	0x0020


	//----- nvinfo : EIATTR_PARAM_CBANK
	.align		4
        /*0074*/ 	.byte	0x04, 0x0a
        /*0076*/ 	.short	(.L_93 - .L_92)
	.align		4
.L_92:
        /*0078*/ 	.word	index@(.nv.constant0._Z44computeSumDiffElemWithOneElemPerThreadWithSMPfjS_S_)
        /*007c*/ 	.short	0x0380
        /*007e*/ 	.short	0x0020


	//----- nvinfo : EIATTR_SW_WAR
	.align		4
.L_93:
        /*0080*/ 	.byte	0x04, 0x36
        /*0082*/ 	.short	(.L_95 - .L_94)
.L_94:
        /*0084*/ 	.word	0x00000008
.L_95:


//--------------------- .nv.info._Z42computeGlobalSumWithOneElemPerThreadWithSMPfjS_ --------------------------
	.section	.nv.info._Z42computeGlobalSumWithOneElemPerThreadWithSMPfjS_,"",@"SHT_CUDA_INFO"
	.sectionflags	@""
	.align	4


	//----- nvinfo : EIATTR_CUDA_API_VERSION
	.align		4
        /*0000*/ 	.byte	0x04, 0x37
        /*0002*/ 	.short	(.L_97 - .L_96)
.L_96:
        /*0004*/ 	.word	0x00000082


	//----- nvinfo : EIATTR_KPARAM_INFO
	.align		4
.L_97:
        /*0008*/ 	.byte	0x04, 0x17
        /*000a*/ 	.short	(.L_99 - .L_98)
.L_98:
        /*000c*/ 	.word	0x00000000
        /*0010*/ 	.short	0x0002
        /*0012*/ 	.short	0x0010
        /*0014*/ 	.byte	0x00, 0xf5, 0x21, 0x00


	//----- nvinfo : EIATTR_KPARAM_INFO
	.align		4
.L_99:
        /*0018*/ 	.byte	0x04, 0x17
        /*001a*/ 	.short	(.L_101 - .L_100)
.L_100:
        /*001c*/ 	.word	0x00000000
        /*0020*/ 	.short	0x0001
        /*0022*/ 	.short	0x0008
        /*0024*/ 	.byte	0x00, 0xf0, 0x11, 0x00


	//----- nvinfo : EIATTR_KPARAM_INFO
	.align		4
.L_101:
        /*0028*/ 	.byte	0x04, 0x17
        /*002a*/ 	.short	(.L_103 - .L_102)
.L_102:
        /*002c*/ 	.word	0x00000000
        /*0030*/ 	.short	0x0000
        /*0032*/ 	.short	0x0000
        /*0034*/ 	.byte	0x00, 0xf5, 0x21, 0x00


	//----- nvinfo : EIATTR_SPARSE_MMA_MASK
	.align		4
.L_103:
        /*0038*/ 	.byte	0x03, 0x50
        /*003a*/ 	.short	0x0000


	//----- nvinfo : EIATTR_MAXREG_COUNT
	.align		4
        /*003c*/ 	.byte	0x03, 0x1b
        /*003e*/ 	.short	0x00ff


	//----- nvinfo : EIATTR_NUM_BARRIERS
	.align		4
        /*0040*/ 	.byte	0x02, 0x4c
        /*0042*/ 	.byte	0x01
	.zero		1


	//----- nvinfo : EIATTR_MERCURY_ISA_VERSION
	.align		4
        /*0044*/ 	.byte	0x03, 0x5f
        /*0046*/ 	.short	0x0101


	//----- nvinfo : EIATTR_VRC_CTA_INIT_COUNT
	.align		4
        /*0048*/ 	.byte	0x02, 0x4a
	.zero		1
	.zero		1


	//----- nvinfo : EIATTR_EXIT_INSTR_OFFSETS
	.align		4
        /*004c*/ 	.byte	0x04, 0x1c
        /*004e*/ 	.short	(.L_105 - .L_104)


	//   ....[0]....
.L_104:
        /*0050*/ 	.word	0x000001c0


	//   ....[1]....
        /*0054*/ 	.word	0x00000230


	//----- nvinfo : EIATTR_CRS_STACK_SIZE
	.align		4
.L_105:
        /*0058*/ 	.byte	0x04, 0x1e
        /*005a*/ 	.short	(.L_107 - .L_106)
.L_106:
        /*005c*/ 	.word	0x00000000


	//----- nvinfo : EIATTR_CBANK_PARAM_SIZE
	.align		4
.L_107:
        /*0060*/ 	.byte	0x03, 0x19
        /*0062*/ 	.short	0x0018


	//----- nvinfo : EIATTR_PARAM_CBANK
	.align		4
        /*0064*/ 	.byte	0x04, 0x0a
        /*0066*/ 	.short	(.L_109 - .L_108)
	.align		4
.L_108:
        /*0068*/ 	.word	index@(.nv.constant0._Z42computeGlobalSumWithOneElemPerThreadWithSMPfjS_)
        /*006c*/ 	.short	0x0380
        /*006e*/ 	.short	0x0018


	//----- nvinfo : EIATTR_SW_WAR
	.align		4
.L_109:
        /*0070*/ 	.byte	0x04, 0x36
        /*0072*/ 	.short	(.L_111 - .L_110)
.L_110:
        /*0074*/ 	.word	0x00000008
.L_111:


//--------------------- .nv.info._Z44computeSumDiffElemWithMultipleElemsPerThreadPfjjS_S_ --------------------------
	.section	.nv.info._Z44computeSumDiffElemWithMultipleElemsPerThreadPfjjS_S_,"",@"SHT_CUDA_INFO"
	.sectionflags	@""
	.align	4


	//----- nvinfo : EIATTR_CUDA_API_VERSION
	.align		4
        /*0000*/ 	.byte	0x04, 0x37
        /*0002*/ 	.short	(.L_113 - .L_112)
.L_112:
        /*0004*/ 	.word	0x00000082


	//----- nvinfo : EIATTR_KPARAM_INFO
	.align		4
.L_113:
        /*0008*/ 	.byte	0x04, 0x17
        /*000a*/ 	.short	(.L_115 - .L_114)
.L_114:
        /*000c*/ 	.word	0x00000000
        /*0010*/ 	.short	0x0004
        /*0012*/ 	.short	0x0018
        /*0014*/ 	.byte	0x00, 0xf5, 0x21, 0x00


	//----- nvinfo : EIATTR_KPARAM_INFO
	.align		4
.L_115:
        /*0018*/ 	.byte	0x04, 0x17
        /*001a*/ 	.short	(.L_117 - .L_116)
.L_116:
        /*001c*/ 	.word	0x00000000
        /*0020*/ 	.short	0x0003
        /*0022*/ 	.short	0x0010
        /*0024*/ 	.byte	0x00, 0xf5, 0x21, 0x00


	//----- nvinfo : EIATTR_KPARAM_INFO
	.align		4
.L_117:
        /*0028*/ 	.byte	0x04, 0x17
        /*002a*/ 	.short	(.L_119 - .L_118)
.L_118:
        /*002c*/ 	.word	0x00000000
        /*0030*/ 	.short	0x0002
        /*0032*/ 	.short	0x000c
        /*0034*/ 	.byte	0x00, 0xf0, 0x11, 0x00


	//----- nvinfo : EIATTR_KPARAM_INFO
	.align		4
.L_119:
        /*0038*/ 	.byte	0x04, 0x17
        /*003a*/ 	.short	(.L_121 - .L_120)
.L_120:
        /*003c*/ 	.word	0x00000000
        /*0040*/ 	.short	0x0001
        /*0042*/ 	.short	0x0008
        /*0044*/ 	.byte	0x00, 0xf0, 0x11, 0x00


	//----- nvinfo : EIATTR_KPARAM_INFO
	.align		4
.L_121:
        /*0048*/ 	.byte	0x04, 0x17
        /*004a*/ 	.short	(.L_123 - .L_122)
.L_122:
        /*004c*/ 	.word	0x00000000
        /*0050*/ 	.short	0x0000
        /*0052*/ 	.short	0x0000
        /*0054*/ 	.byte	0x00, 0xf5, 0x21, 0x00


	//----- nvinfo : EIATTR_SPARSE_MMA_MASK
	.align		4
.L_123:
        /*0058*/ 	.byte	0x03, 0x50
        /*005a*/ 	.short	0x0000


	//----- nvinfo : EIATTR_MAXREG_COUNT
	.align		4
        /*005c*/ 	.byte	0x03, 0x1b
        /*005e*/ 	.short	0x00ff


	//----- nvinfo : EIATTR_MERCURY_ISA_VERSION
	.align		4
        /*0060*/ 	.byte	0x03, 0x5f
        /*0062*/ 	.short	0x0101


	//----- nvinfo : EIATTR_VRC_CTA_INIT_COUNT
	.align		4
        /*0064*/ 	.byte	0x02, 0x4a
	.zero		1
	.zero		1


	//----- nvinfo : EIATTR_EXIT_INSTR_OFFSETS
	.align		4
        /*0068*/ 	.byte	0x04, 0x1c
        /*006a*/ 	.short	(.L_125 - .L_124)


	//   ....[0]....
.L_124:
        /*006c*/ 	.word	0x00000f60


	//----- nvinfo : EIATTR_CRS_STACK_SIZE
	.align		4
.L_125:
        /*0070*/ 	.byte	0x04, 0x1e
        /*0072*/ 	.short	(.L_127 - .L_126)
.L_126:
        /*0074*/ 	.word	0x00000000


	//----- nvinfo : EIATTR_CBANK_PARAM_SIZE
	.align		4
.L_127:
        /*0078*/ 	.byte	0x03, 0x19
        /*007a*/ 	.short	0x0020


	//----- nvinfo : EIATTR_PARAM_CBANK
	.align		4
        /*007c*/ 	.byte	0x04, 0x0a
        /*007e*/ 	.short	(.L_129 - .L_128)
	.align		4
.L_128:
        /*0080*/ 	.word	index@(.nv.constant0._Z44computeSumDiffElemWithMultipleElemsPerThreadPfjjS_S_)
        /*0084*/ 	.short	0x0380
        /*0086*/ 	.short	0x0020


	//----- nvinfo : EIATTR_SW_WAR
	.align		4
.L_129:
        /*0088*/ 	.byte	0x04, 0x36
        /*008a*/ 	.short	(.L_131 - .L_130)
.L_130:
        /*008c*/ 	.word	0x00000008
.L_131:


//--------------------- .nv.info._Z42computeGlobalSumWithMultipleElemsPerThreadPfjjS_ --------------------------
	.section	.nv.info._Z42computeGlobalSumWithMultipleElemsPerThreadPfjjS_,"",@"SHT_CUDA_INFO"
	.sectionflags	@""
	.align	4


	//----- nvinfo : EIATTR_CUDA_API_VERSION
	.align		4
        /*0000*/ 	.byte	0x04, 0x37
        /*0002*/ 	.short	(.L_133 - .L_132)
.L_132:
        /*0004*/ 	.word	0x00000082


	//----- nvinfo : EIATTR_KPARAM_INFO
	.align		4
.L_133:
        /*0008*/ 	.byte	0x04, 0x17
        /*000a*/ 	.short	(.L_135 - .L_134)
.L_134:
        /*000c*/ 	.word	0x00000000
        /*0010*/ 	.short	0x0003
        /*0012*/ 	.short	0x0010
        /*0014*/ 	.byte	0x00, 0xf5, 0x21, 0x00


	//----- nvinfo : EIATTR_KPARAM_INFO
	.align		4
.L_135:
        /*0018*/ 	.byte	0x04, 0x17
        /*001a*/ 	.short	(.L_137 - .L_136)
.L_136:
        /*001c*/ 	.word	0x00000000
        /*0020*/ 	.short	0x0002
        /*0022*/ 	.short	0x000c
        /*0024*/ 	.byte	0x00, 0xf0, 0x11, 0x00


	//----- nvinfo : EIATTR_KPARAM_INFO
	.align		4
.L_137:
        /*0028*/ 	.byte	0x04, 0x17
        /*002a*/ 	.short	(.L_139 - .L_138)
.L_138:
        /*002c*/ 	.word	0x00000000
        /*0030*/ 	.short	0x0001
        /*0032*/ 	.short	0x0008
        /*0034*/ 	.byte	0x00, 0xf0, 0x11, 0x00


	//----- nvinfo : EIATTR_KPARAM_INFO
	.align		4
.L_139:
        /*0038*/ 	.byte	0x04, 0x17
        /*003a*/ 	.short	(.L_141 - .L_140)
.L_140:
        /*003c*/ 	.word	0x00000000
        /*0040*/ 	.short	0x0000
        /*0042*/ 	.short	0x0000
        /*0044*/ 	.byte	0x00, 0xf5, 0x21, 0x00


	//----- nvinfo : EIATTR_SPARSE_MMA_MASK
	.align		4
.L_141:
        /*0048*/ 	.byte	0x03, 0x50
        /*004a*/ 	.short	0x0000


	//----- nvinfo : EIATTR_MAXREG_COUNT
	.align		4
        /*004c*/ 	.byte	0x03, 0x1b
        /*004e*/ 	.short	0x00ff


	//----- nvinfo : EIATTR_MERCURY_ISA_VERSION
	.align		4
        /*0050*/ 	.byte	0x03, 0x5f
        /*0052*/ 	.short	0x0101


	//----- nvinfo : EIATTR_VRC_CTA_INIT_COUNT
	.align		4
        /*0054*/ 	.byte	0x02, 0x4a
	.zero		1
	.zero		1


	//----- nvinfo : EIATTR_EXIT_INSTR_OFFSETS
	.align		4
        /*0058*/ 	.byte	0x04, 0x1c
        /*005a*/ 	.short	(.L_143 - .L_142)


	//   ....[0]....
.L_142:
        /*005c*/ 	.word	0x00000a60


	//----- nvinfo : EIATTR_CRS_STACK_SIZE
	.align		4
.L_143:
        /*0060*/ 	.byte	0x04, 0x1e
        /*0062*/ 	.short	(.L_145 - .L_144)
.L_144:
        /*0064*/ 	.word	0x00000000


	//----- nvinfo : EIATTR_CBANK_PARAM_SIZE
	.align		4
.L_145:
        /*0068*/ 	.byte	0x03, 0x19
        /*006a*/ 	.short	0x0018


	//----- nvinfo : EIATTR_PARAM_CBANK
	.align		4
        /*006c*/ 	.byte	0x04, 0x0a
        /*006e*/ 	.short	(.L_147 - .L_146)
	.align		4
.L_146:
        /*0070*/ 	.word	index@(.nv.constant0._Z42computeGlobalSumWithMultipleElemsPerThreadPfjjS_)
        /*0074*/ 	.short	0x0380
        /*0076*/ 	.short	0x0018


	//----- nvinfo : EIATTR_SW_WAR
	.align		4
.L_147:
        /*0078*/ 	.byte	0x04, 0x36
        /*007a*/ 	.short	(.L_149 - .L_148)
.L_148:
        /*007c*/ 	.word	0x00000008
.L_149:


//--------------------- .nv.info._Z34computeStdDevWithGlobalSumDiffElemjPfS_ --------------------------
	.section	.nv.info._Z34computeStdDevWithGlobalSumDiffElemjPfS_,"",@"SHT_CUDA_INFO"
	.sectionflags	@""
	.align	4


	//----- nvinfo : EIATTR_CUDA_API_VERSION
	.align		4
        /*0000*/ 	.byte	0x04, 0x37
        /*0002*/ 	.short	(.L_151 - .L_150)
.L_150:
        /*0004*/ 	.word	0x00000082


	//----- nvinfo : EIATTR_KPARAM_INFO
	.align		4
.L_151:
        /*0008*/ 	.byte	0x04, 0x17
        /*000a*/ 	.short	(.L_153 - .L_152)
.L_152:
        /*000c*/ 	.word	0x00000000
        /*0010*/ 	.short	0x0002
        /*0012*/ 	.short	0x0010
        /*0014*/ 	.byte	0x00, 0xf5, 0x21, 0x00


	//----- nvinfo : EIATTR_KPARAM_INFO
	.align		4
.L_153:
        /*0018*/ 	.byte	0x04, 0x17
        /*001a*/ 	.short	(.L_155 - .L_154)
.L_154:
        /*001c*/ 	.word	0x00000000
        /*0020*/ 	.short	0x0001
        /*0022*/ 	.short	0x0008
        /*0024*/ 	.byte	0x00, 0xf5, 0x21, 0x00


	//----- nvinfo : EIATTR_KPARAM_INFO
	.align		4
.L_155:
        /*0028*/ 	.byte	0x04, 0x17
        /*002a*/ 	.short	(.L_157 - .L_156)
.L_156:
        /*002c*/ 	.word	0x00000000
        /*0030*/ 	.short	0x0000
        /*0032*/ 	.short	0x0000
        /*0034*/ 	.byte	0x00, 0xf0, 0x11, 0x00


	//----- nvinfo : EIATTR_SPARSE_MMA_MASK
	.align		4
.L_157:
        /*0038*/ 	.byte	0x03, 0x50
        /*003a*/ 	.short	0x0000


	//----- nvinfo : EIATTR_MAXREG_COUNT
	.align		4
        /*003c*/ 	.byte	0x03, 0x1b
        /*003e*/ 	.short	0x00ff


	//----- nvinfo : EIATTR_MERCURY_ISA_VERSION
	.align		4
        /*0040*/ 	.byte	0x03, 0x5f
        /*0042*/ 	.short	0x0101


	//----- nvinfo : EIATTR_VRC_CTA_INIT_COUNT
	.align		4
        /*0044*/ 	.byte	0x02, 0x4a
	.zero		1
	.zero		1


	//----- nvinfo : EIATTR_EXIT_INSTR_OFFSETS
	.align		4
        /*0048*/ 	.byte	0x04, 0x1c
        /*004a*/ 	.short	(.L_159 - .L_158)


	//   ....[0]....
.L_158:
        /*004c*/ 	.word	0x000001e0


	//----- nvinfo : EIATTR_CRS_STACK_SIZE
	.align		4
.L_159:
        /*0050*/ 	.byte	0x04, 0x1e
        /*0052*/ 	.short	(.L_161 - .L_160)
.L_160:
        /*0054*/ 	.word	0x00000000


	//----- nvinfo : EIATTR_CBANK_PARAM_SIZE
	.align		4
.L_161:
        /*0058*/ 	.byte	0x03, 0x19
        /*005a*/ 	.short	0x0018


	//----- nvinfo : EIATTR_PARAM_CBANK
	.align		4
        /*005c*/ 	.byte	0x04, 0x0a
        /*005e*/ 	.short	(.L_163 - .L_162)
	.align		4
.L_162:
        /*0060*/ 	.word	index@(.nv.constant0._Z34computeStdDevWithGlobalSumDiffElemjPfS_)
        /*0064*/ 	.short	0x0380
        /*0066*/ 	.short	0x0018


	//----- nvinfo : EIATTR_SW_WAR
	.align		4
.L_163:
        /*0068*/ 	.byte	0x04, 0x36
        /*006a*/ 	.short	(.L_165 - .L_164)
.L_164:
        /*006c*/ 	.word	0x00000008
.L_165:


//--------------------- .nv.info._Z38computeSumDiffElemWithOneElemPerThreadPfjS_S_ --------------------------
	.section	.nv.info._Z38computeSumDiffElemWithOneElemPerThreadPfjS_S_,"",@"SHT_CUDA_INFO"
	.sectionflags	@""
	.align	4


	//----- nvinfo : EIATTR_CUDA_API_VERSION
	.align		4
        /*0000*/ 	.byte	0x04, 0x37
        /*0002*/ 	.short	(.L_167 - .L_166)
.L_166:
        /*0004*/ 	.word	0x00000082


	//----- nvinfo : EIATTR_KPARAM_INFO
	.align		4
.L_167:
        /*0008*/ 	.byte	0x04, 0x17
        /*000a*/ 	.short	(.L_169 - .L_168)
.L_168:
        /*000c*/ 	.word	0x00000000
        /*0010*/ 	.short	0x0003
        /*0012*/ 	.short	0x0018
        /*0014*/ 	.byte	0x00, 0xf5, 0x21, 0x00


	//----- nvinfo : EIATTR_KPARAM_INFO
	.align		4
.L_169:
        /*0018*/ 	.byte	0x04, 0x17
        /*001a*/ 	.short	(.L_171 - .L_170)
.L_170:
        /*001c*/ 	.word	0x00000000
        /*0020*/ 	.short	0x0002
        /*0022*/ 	.short	0x0010
        /*0024*/ 	.byte	0x00, 0xf5, 0x21, 0x00


	//----- nvinfo : EIATTR_KPARAM_INFO
	.align		4
.L_171:
        /*0028*/ 	.byte	0x04, 0x17
        /*002a*/ 	.short	(.L_173 - .L_172)
.L_172:
        /*002c*/ 	.word	0x00000000
        /*0030*/ 	.short	0x0001
        /*0032*/ 	.short	0x0008
        /*0034*/ 	.byte	0x00, 0xf0, 0x11, 0x00


	//----- nvinfo : EIATTR_KPARAM_INFO
	.align		4
.L_173:
        /*0038*/ 	.byte	0x04, 0x17
        /*003a*/ 	.short	(.L_175 - .L_174)
.L_174:
        /*003c*/ 	.word	0x00000000
        /*0040*/ 	.short	0x0000
        /*0042*/ 	.short	0x0000
        /*0044*/ 	.byte	0x00, 0xf5, 0x21, 0x00


	//----- nvinfo : EIATTR_SPARSE_MMA_MASK
	.align		4
.L_175:
        /*0048*/ 	.byte	0x03, 0x50
        /*004a*/ 	.short	0x0000


	//----- nvinfo : EIATTR_MAXREG_COUNT
	.align		4
        /*004c*/ 	.byte	0x03, 0x1b
        /*004e*/ 	.short	0x00ff


	//----- nvinfo : EIATTR_MERCURY_ISA_VERSION
	.align		4
        /*0050*/ 	.byte	0x03, 0x5f
        /*0052*/ 	.short	0x0101


	//----- nvinfo : EIATTR_VRC_CTA_INIT_COUNT
	.align		4
        /*0054*/ 	.byte	0x02, 0x4a
	.zero		1
	.zero		1


	//----- nvinfo : EIATTR_EXIT_INSTR_OFFSETS
	.align		4
        /*0058*/ 	.byte	0x04, 0x1c
        /*005a*/ 	.short	(.L_177 - .L_176)


	//   ....[0]....
.L_176:
        /*005c*/ 	.word	0x00000070


	//   ....[1]....
        /*0060*/ 	.word	0x00000350


	//----- nvinfo : EIATTR_CRS_STACK_SIZE
	.align		4
.L_177:
        /*0064*/ 	.byte	0x04, 0x1e
        /*0066*/ 	.short	(.L_179 - .L_178)
.L_178:
        /*0068*/ 	.word	0x00000000


	//----- nvinfo : EIATTR_CBANK_PARAM_SIZE
	.align		4
.L_179:
        /*006c*/ 	.byte	0x03, 0x19
        /*006e*/ 	.short	0x0020


	//----- nvinfo : EIATTR_PARAM_CBANK
	.align		4
        /*0070*/ 	.byte	0x04, 0x0a
        /*0072*/ 	.short	(.L_181 - .L_180)
	.align		4
.L_180:
        /*0074*/ 	.word	index@(.nv.constant0._Z38computeSumDiffElemWithOneElemPerThreadPfjS_S_)
        /*0078*/ 	.short	0x0380
        /*007a*/ 	.short	0x0020


	//----- nvinfo : EIATTR_SW_WAR
	.align		4
.L_181:
        /*007c*/ 	.byte	0x04, 0x36
        /*007e*/ 	.short	(.L_183 - .L_182)
.L_182:
        /*0080*/ 	.word	0x00000008
.L_183:


//--------------------- .nv.info._Z36computeGlobalSumWithOneElemPerThreadPfjS_ --------------------------
	.section	.nv.info._Z36computeGlobalSumWithOneElemPerThreadPfjS_,"",@"SHT_CUDA_INFO"
	.sectionflags	@""
	.align	4


	//----- nvinfo : EIATTR_CUDA_API_VERSION
	.align		4
        /*0000*/ 	.byte	0x04, 0x37
        /*0002*/ 	.short	(.L_185 - .L_184)
.L_184:
        /*0004*/ 	.word	0x00000082


	//----- nvinfo : EIATTR_KPARAM_INFO
	.align		4
.L_185:
        /*0008*/ 	.byte	0x04, 0x17
        /*000a*/ 	.short	(.L_187 - .L_186)
.L_186:
        /*000c*/ 	.word	0x00000000
        /*0010*/ 	.short	0x0002
        /*0012*/ 	.short	0x0010
        /*0014*/ 	.byte	0x00, 0xf5, 0x21, 0x00


	//----- nvinfo : EIATTR_KPARAM_INFO
	.align		4
.L_187:
        /*0018*/ 	.byte	0x04, 0x17
        /*001a*/ 	.short	(.L_189 - .L_188)
.L_188:
        /*001c*/ 	.word	0x00000000
        /*0020*/ 	.short	0x0001
        /*0022*/ 	.short	0x0008
        /*0024*/ 	.byte	0x00, 0xf0, 0x11, 0x00


	//----- nvinfo : EIATTR_KPARAM_INFO
	.align		4
.L_189:
        /*0028*/ 	.byte	0x04, 0x17
        /*002a*/ 	.short	(.L_191 - .L_190)
.L_190:
        /*002c*/ 	.word	0x00000000
        /*0030*/ 	.short	0x0000
        /*0032*/ 	.short	0x0000
        /*0034*/ 	.byte	0x00, 0xf5, 0x21, 0x00


	//----- nvinfo : EIATTR_SPARSE_MMA_MASK
	.align		4
.L_191:
        /*0038*/ 	.byte	0x03, 0x50
        /*003a*/ 	.short	0x0000


	//----- nvinfo : EIATTR_MAXREG_COUNT
	.align		4
        /*003c*/ 	.byte	0x03, 0x1b
        /*003e*/ 	.short	0x00ff


	//----- nvinfo : EIATTR_MERCURY_ISA_VERSION
	.align		4
        /*0040*/ 	.byte	0x03, 0x5f
        /*0042*/ 	.short	0x0101


	//----- nvinfo : EIATTR_VRC_CTA_INIT_COUNT
	.align		4
        /*0044*/ 	.byte	0x02, 0x4a
	.zero		1
	.zero		1


	//----- nvinfo : EIATTR_EXIT_INSTR_OFFSETS
	.align		4
        /*0048*/ 	.byte	0x04, 0x1c
        /*004a*/ 	.short	(.L_193 - .L_192)


	//   ....[0]....
.L_192:
        /*004c*/ 	.word	0x00000070


	//   ....[1]....
        /*0050*/ 	.word	0x000000e0


	//----- nvinfo : EIATTR_CBANK_PARAM_SIZE
	.align		4
.L_193:
        /*0054*/ 	.byte	0x03, 0x19
        /*0056*/ 	.short	0x0018


	//----- nvinfo : EIATTR_PARAM_CBANK
	.align		4
        /*0058*/ 	.byte	0x04, 0x0a
        /*005a*/ 	.short	(.L_195 - .L_194)
	.align		4
.L_194:
        /*005c*/ 	.word	index@(.nv.constant0._Z36computeGlobalSumWithOneElemPerThreadPfjS_)
        /*0060*/ 	.short	0x0380
        /*0062*/ 	.short	0x0018


	//----- nvinfo : EIATTR_SW_WAR
	.align		4
.L_195:
        /*0064*/ 	.byte	0x04, 0x36
        /*0066*/ 	.short	(.L_197 - .L_196)
.L_196:
        /*0068*/ 	.word	0x00000008
.L_197:


//--------------------- .nv.info._Z22computeStdDevOneThreadPfS_jS_ --------------------------
	.section	.nv.info._Z22computeStdDevOneThreadPfS_jS_,"",@"SHT_CUDA_INFO"
	.sectionflags	@""
	.align	4


	//----- nvinfo : EIATTR_CUDA_API_VERSION
	.align		4
        /*0000*/ 	.byte	0x04, 0x37
        /*0002*/ 	.short	(.L_199 - .L_198)
.L_198:
        /*0004*/ 	.word	0x00000082


	//----- nvinfo : EIATTR_KPARAM_INFO
	.align		4
.L_199:
        /*0008*/ 	.byte	0x04, 0x17
        /*000a*/ 	.short	(.L_201 - .L_200)
.L_200:
        /*000c*/ 	.word	0x00000000
        /*0010*/ 	.short	0x0003
        /*0012*/ 	.short	0x0018
        /*0014*/ 	.byte	0x00, 0xf5, 0x21, 0x00


	//----- nvinfo : EIATTR_KPARAM_INFO
	.align		4
.L_201:
        /*0018*/ 	.byte	0x04, 0x17
        /*001a*/ 	.short	(.L_203 - .L_202)
.L_202:
        /*001c*/ 	.word	0x00000000
        /*0020*/ 	.short	0x0002
        /*0022*/ 	.short	0x0010
        /*0024*/ 	.byte	0x00, 0xf0, 0x11, 0x00


	//----- nvinfo : EIATTR_KPARAM_INFO
	.align		4
.L_203:
        /*0028*/ 	.byte	0x04, 0x17
        /*002a*/ 	.short	(.L_205 - .L_204)
.L_204:
        /*002c*/ 	.word	0x00000000
        /*0030*/ 	.short	0x0001
        /*0032*/ 	.short	0x0008
        /*0034*/ 	.byte	0x00, 0xf5, 0x21, 0x00


	//----- nvinfo : EIATTR_KPARAM_INFO
	.align		4
.L_205:
        /*0038*/ 	.byte	0x04, 0x17
        /*003a*/ 	.short	(.L_207 - .L_206)
.L_206:
        /*003c*/ 	.word	0x00000000
        /*0040*/ 	.short	0x0000
        /*0042*/ 	.short	0x0000
        /*0044*/ 	.byte	0x00, 0xf5, 0x21, 0x00


	//----- nvinfo : EIATTR_SPARSE_MMA_MASK
	.align		4
.L_207:
        /*0048*/ 	.byte	0x03, 0x50
        /*004a*/ 	.short	0x0000


	//----- nvinfo : EIATTR_MAXREG_COUNT
	.align		4
        /*004c*/ 	.byte	0x03, 0x1b
        /*004e*/ 	.short	0x00ff


	//----- nvinfo : EIATTR_MERCURY_ISA_VERSION
	.align		4
        /*0050*/ 	.byte	0x03, 0x5f
        /*0052*/ 	.short	0x0101


	//----- nvinfo : EIATTR_VRC_CTA_INIT_COUNT
	.align		4
        /*0054*/ 	.byte	0x02, 0x4a
	.zero		1
	.zero		1


	//----- nvinfo : EIATTR_EXIT_INSTR_OFFSETS
	.align		4
        /*0058*/ 	.byte	0x04, 0x1c
        /*005a*/ 	.short	(.L_209 - .L_208)


	//   ....[0]....
.L_208:
        /*005c*/ 	.word	0x00000cc0


	//----- nvinfo : EIATTR_CRS_STACK_SIZE
	.align		4
.L_209:
        /*0060*/ 	.byte	0x04, 0x1e
        /*0062*/ 	.short	(.L_211 - .L_210)
.L_210:
        /*0064*/ 	.word	0x00000000


	//----- nvinfo : EIATTR_CBANK_PARAM_SIZE
	.align		4
.L_211:
        /*0068*/ 	.byte	0x03, 0x19
        /*006a*/ 	.short	0x0020


	//----- nvinfo : EIATTR_PARAM_CBANK
	.align		4
        /*006c*/ 	.byte	0x04, 0x0a
        /*006e*/ 	.short	(.L_213 - .L_212)
	.align		4
.L_212:
        /*0070*/ 	.word	index@(.nv.constant0._Z22computeStdDevOneThreadPfS_jS_)
        /*0074*/ 	.short	0x0380
        /*0076*/ 	.short	0x0020


	//----- nvinfo : EIATTR_SW_WAR
	.align		4
.L_213:
        /*0078*/ 	.byte	0x04, 0x36
        /*007a*/ 	.short	(.L_215 - .L_214)
.L_214:
        /*007c*/ 	.word	0x00000008
.L_215:


//--------------------- .nv.info._Z20computeMeanOneThreadPfS_j --------------------------
	.section	.nv.info._Z20computeMeanOneThreadPfS_j,"",@"SHT_CUDA_INFO"
	.sectionflags	@""
	.align	4


	//----- nvinfo : EIATTR_CUDA_API_VERSION
	.align		4
        /*0000*/ 	.byte	0x04, 0x37
        /*0002*/ 	.short	(.L_217 - .L_216)
.L_216:
        /*0004*/ 	.word	0x00000082


	//----- nvinfo : EIATTR_KPARAM_INFO
	.align		4
.L_217:
        /*0008*/ 	.byte	0x04, 0x17
        /*000a*/ 	.short	(.L_219 - .L_218)
.L_218:
        /*000c*/ 	.word	0x00000000
        /*0010*/ 	.short	0x0002
        /*0012*/ 	.short	0x0010
        /*0014*/ 	.byte	0x00, 0xf0, 0x11, 0x00


	//----- nvinfo : EIATTR_KPARAM_INFO
	.align		4
.L_219:
        /*0018*/ 	.byte	0x04, 0x17
        /*001a*/ 	.short	(.L_221 - .L_220)
.L_220:
        /*001c*/ 	.word	0x00000000
        /*0020*/ 	.short	0x0001
        /*0022*/ 	.short	0x0008
        /*0024*/ 	.byte	0x00, 0xf5, 0x21, 0x00


	//----- nvinfo : EIATTR_KPARAM_INFO
	.align		4
.L_221:
        /*0028*/ 	.byte	0x04, 0x17
        /*002a*/ 	.short	(.L_223 - .L_222)
.L_222:
        /*002c*/ 	.word	0x00000000
        /*0030*/ 	.short	0x0000
        /*0032*/ 	.short	0x0000
        /*0034*/ 	.byte	0x00, 0xf5, 0x21, 0x00


	//----- nvinfo : EIATTR_SPARSE_MMA_MASK
	.align		4
.L_223:
        /*0038*/ 	.byte	0x03, 0x50
        /*003a*/ 	.short	0x0000


	//----- nvinfo : EIATTR_MAXREG_COUNT
	.align		4
        /*003c*/ 	.byte	0x03, 0x1b
        /*003e*/ 	.short	0x00ff


	//----- nvinfo : EIATTR_MERCURY_ISA_VERSION
	.align		4
        /*0040*/ 	.byte	0x03, 0x5f
        /*0042*/ 	.short	0x0101


	//----- nvinfo : EIATTR_VRC_CTA_INIT_COUNT
	.align		4
        /*0044*/ 	.byte	0x02, 0x4a
	.zero		1
	.zero		1


	//----- nvinfo : EIATTR_EXIT_INSTR_OFFSETS
	.align		4
        /*0048*/ 	.byte	0x04, 0x1c
        /*004a*/ 	.short	(.L_225 - .L_224)


	//   ....[0]....
.L_224:
        /*004c*/ 	.word	0x00000810


	//----- nvinfo : EIATTR_CRS_STACK_SIZE
	.align		4
.L_225:
        /*0050*/ 	.byte	0x04, 0x1e
        /*0052*/ 	.short	(.L_227 - .L_226)
.L_226:
        /*0054*/ 	.word	0x00000000


	//----- nvinfo : EIATTR_CBANK_PARAM_SIZE
	.align		4
.L_227:
        /*0058*/ 	.byte	0x03, 0x19
        /*005a*/ 	.short	0x0014


	//----- nvinfo : EIATTR_PARAM_CBANK
	.align		4
        /*005c*/ 	.byte	0x04, 0x0a
        /*005e*/ 	.short	(.L_229 - .L_228)
	.align		4
.L_228:
        /*0060*/ 	.word	index@(.nv.constant0._Z20computeMeanOneThreadPfS_j)
        /*0064*/ 	.short	0x0380
        /*0066*/ 	.short	0x0014


	//----- nvinfo : EIATTR_SW_WAR
	.align		4
.L_229:
        /*0068*/ 	.byte	0x04, 0x36
        /*006a*/ 	.short	(.L_231 - .L_230)
.L_230:
        /*006c*/ 	.word	0x00000008
.L_231:


//--------------------- .nv.callgraph             --------------------------
	.section	.nv.callgraph,"",@"SHT_CUDA_CALLGRAPH"
	.align	4
	.sectionentsize	8
	.align		4
        /*0000*/ 	.word	0x00000000
	.align		4
        /*0004*/ 	.word	0xffffffff
	.align		4
        /*0008*/ 	.word	0x00000000
	.align		4
        /*000c*/ 	.word	0xfffffffe
	.align		4
        /*0010*/ 	.word	0x00000000
	.align		4
        /*0014*/ 	.word	0xfffffffd
	.align		4
        /*0018*/ 	.word	0x00000000
	.align		4
        /*001c*/ 	.word	0xfffffffc


//--------------------- .text._Z44computeSumDiffElemWithOneElemPerThreadWithSMPfjS_S_ --------------------------
	.section	.text._Z44computeSumDiffElemWithOneElemPerThreadWithSMPfjS_S_,"ax",@progbits
	.align	128
        .global         _Z44computeSumDiffElemWithOneElemPerThreadWithSMPfjS_S_
        .type           _Z44computeSumDiffElemWithOneElemPerThreadWithSMPfjS_S_,@function
        .size           _Z44computeSumDiffElemWithOneElemPerThreadWithSMPfjS_S_,(.L_x_146 - _Z44computeSumDiffElemWithOneElemPerThreadWithSMPfjS_S_)
        .other          _Z44computeSumDiffElemWithOneElemPerThreadWithSMPfjS_S_,@"STO_CUDA_ENTRY STV_DEFAULT"
_Z44computeSumDiffElemWithOneElemPerThreadWithSMPfjS_S_:
.text._Z44computeSumDiffElemWithOneElemPerThreadWithSMPfjS_S_:
[----:B------:R-:W-:Y:S01]  /*0000*/  LDC R1, c[0x0][0x37c] ;  /* 0x0000df00ff017b82 */ /* 0x000fe20000000800 */
[----:B------:R-:W0:Y:S07]  /*0010*/  S2R R2, SR_TID.X ;  /* 0x0000000000027919 */ /* 0x000e2e0000002100 */
[----:B------:R-:W1:Y:S01]  /*0020*/  S2UR UR4, SR_CTAID.X ;  /* 0x00000000000479c3 */ /* 0x000e620000002500 */
[----:B------:R-:W2:Y:S01]  /*0030*/  LDCU.64 UR6, c[0x0][0x358] ;  /* 0x00006b00ff0677ac */ /* 0x000ea20008000a00 */
[----:B------:R-:W-:Y:S06]  /*0040*/  BSSY.RECONVERGENT B0, `(.L_x_0) ;  /* 0x000001c000007945 */ /* 0x000fec0003800200 */
[----:B------:R-:W1:Y:S01]  /*0050*/  LDC R3, c[0x0][0x360] ;  /* 0x0000d800ff037b82 */ /* 0x000e620000000800 */
[----:B0-----:R-:W-:Y:S01]  /*0060*/  ISETP.NE.AND P0, PT, R2, RZ, PT ;  /* 0x000000ff0200720c */ /* 0x001fe20003f05270 */
[----:B-1----:R-:W-:-:S12]  /*0070*/  IMAD R4, R3, UR4, R2 ;  /* 0x0000000403047c24 */ /* 0x002fd8000f8e0202 */
[----:B--2---:R-:W-:Y:S05]  /*0080*/  @P0 BRA `(.L_x_1) ;  /* 0x00000000005c0947 */ /* 0x004fea0003800000 */
[----:B------:R-:W0:Y:S01]  /*0090*/  LDC.64 R6, c[0x0][0x390] ;  /* 0x0000e400ff067b82 */ /* 0x000e220000000a00 */
[----:B------:R-:W1:Y:S01]  /*00a0*/  LDCU UR4, c[0x0][0x388] ;  /* 0x00007100ff0477ac */ /* 0x000e620008000800 */
[----:B0-----:R-:W2:Y:S01]  /*00b0*/  LDG.E R0, desc[UR6][R6.64] ;  /* 0x0000000606007981 */ /* 0x001ea2000c1e1900 */
[----:B-1----:R-:W-:-:S05]  /*00c0*/  I2FP.F32.U32 R3, UR4 ;  /* 0x0000000400037c45 */ /* 0x002fca0008201000 */
[----:B------:R-:W0:Y:S01]  /*00d0*/  S2UR UR5, SR_CgaCtaId ;  /* 0x00000000000579c3 */ /* 0x000e220000008800 */
[----:B------:R-:W-:Y:S01]  /*00e0*/  UMOV UR4, 0x400 ;  /* 0x0000040000047882 */ /* 0x000fe20000000000 */
[----:B------:R-:W1:Y:S02]  /*00f0*/  MUFU.RCP R8, R3 ;  /* 0x0000000300087308 */ /* 0x000e640000001000 */
[----:B-1----:R-:W-:Y:S01]  /*0100*/  FFMA R5, -R3, R8, 1 ;  /* 0x3f80000003057423 */ /* 0x002fe20000000108 */
[----:B0-----:R-:W-:-:S03]  /*0110*/  ULEA UR4, UR5, UR4, 0x18 ;  /* 0x0000000405047291 */ /* 0x001fc6000f8ec0ff */
[----:B------:R-:W-:-:S06]  /*0120*/  FFMA R5, R8, R5, R8 ;  /* 0x0000000508057223 */ /* 0x000fcc0000000008 */
[----:B------:R-:W-:Y:S01]  /*0130*/  STS [UR4+0x4], RZ ;  /* 0x000004ffff007988 */ /* 0x000fe20008000804 */
[----:B--2---:R-:W0:Y:S01]  /*0140*/  FCHK P0, R0, R3 ;  /* 0x0000000300007302 */ /* 0x004e220000000000 */
[----:B------:R-:W-:-:S04]  /*0150*/  FFMA R6, R0, R5, RZ ;  /* 0x0000000500067223 */ /* 0x000fc800000000ff */
[----:B------:R-:W-:-:S04]  /*0160*/  FFMA R7, -R3, R6, R0 ;  /* 0x0000000603077223 */ /* 0x000fc80000000100 */
[----:B------:R-:W-:Y:S01]  /*0170*/  FFMA R5, R5, R7, R6 ;  /* 0x0000000705057223 */ /* 0x000fe20000000006 */
[----:B0-----:R-:W-:Y:S06]  /*0180*/  @!P0 BRA `(.L_x_2) ;  /* 0x00000000000c8947 */ /* 0x001fec0003800000 */
[----:B------:R-:W-:-:S07]  /*0190*/  MOV R6, 0x1b0 ;  /* 0x000001b000067802 */ /* 0x000fce0000000f00 */
[----:B------:R-:W-:Y:S05]  /*01a0*/  CALL.REL.NOINC `($__internal_0_$__cuda_sm3x_div_rn_noftz_f32_slowpath) ;  /* 0x0000000000f87944 */ /* 0x000fea0003c00000 */
[----:B------:R-:W-:-:S07]  /*01b0*/  IMAD.MOV.U32 R5, RZ, RZ, R0 ;  /* 0x000000ffff057224 */ /* 0x000fce00078e0000 */
.L_x_2:
[----:B------:R-:W0:Y:S01]  /*01c0*/  S2UR UR5, SR_CgaCtaId ;  /* 0x00000000000579c3 */ /* 0x000e220000008800 */
[----:B------:R-:W-:Y:S02]  /*01d0*/  UMOV UR4, 0x400 ;  /* 0x0000040000047882 */ /* 0x000fe40000000000 */
[----:B0-----:R-:W-:-:S09]  /*01e0*/  ULEA UR4, UR5, UR4, 0x18 ;  /* 0x0000000405047291 */ /* 0x001fd2000f8ec0ff */
[----:B------:R0:W-:Y:S03]  /*01f0*/  STS [UR4], R5 ;  /* 0x00000005ff007988 */ /* 0x0001e60008000804 */
.L_x_1:
[----:B------:R-:W-:Y:S05]  /*0200*/  BSYNC.RECONVERGENT B0 ;  /* 0x0000000000007941 */ /* 0x000fea0003800200 */
.L_x_0:
[----:B------:R-:W1:Y:S01]  /*0210*/  LDCU UR4, c[0x0][0x388] ;  /* 0x00007100ff0477ac */ /* 0x000e620008000800 */
[----:B------:R-:W-:Y:S01]  /*0220*/  BSSY.RECONVERGENT B0, `(.L_x_3) ;  /* 0x000002c000007945 */ /* 0x000fe20003800200 */
[----:B------:R-:W-:Y:S01]  /*0230*/  BAR.SYNC.DEFER_BLOCKING 0x0 ;  /* 0x0000000000007b1d */ /* 0x000fe20000010000 */
[----:B-1----:R-:W-:-:S13]  /*0240*/  ISETP.GE.U32.AND P0, PT, R4, UR4, PT ;  /* 0x0000000404007c0c */ /* 0x002fda000bf06070 */
[----:B------:R-:W-:Y:S05]  /*0250*/  @P0 BRA `(.L_x_4) ;  /* 0x0000000000a00947 */ /* 0x000fea0003800000 */
[----:B------:R-:W1:Y:S02]  /*0260*/  LDC.64 R6, c[0x0][0x380] ;  /* 0x0000e000ff067b82 */ /* 0x000e640000000a00 */
[----:B-1----:R-:W-:-:S05]  /*0270*/  IMAD.WIDE.U32 R6, R4, 0x4, R6 ;  /* 0x0000000404067825 */ /* 0x002fca00078e0006 */
[----:B------:R-:W2:Y:S01]  /*0280*/  LDG.E R3, desc[UR6][R6.64] ;  /* 0x0000000606037981 */ /* 0x000ea2000c1e1900 */
[----:B------:R-:W1:Y:S01]  /*0290*/  S2UR UR5, SR_CgaCtaId ;  /* 0x00000000000579c3 */ /* 0x000e620000008800 */
[----:B------:R-:W-:Y:S01]  /*02a0*/  UMOV UR4, 0x400 ;  /* 0x0000040000047882 */ /* 0x000fe20000000000 */
[----:B------:R-:W-:Y:S01]  /*02b0*/  BSSY.RECONVERGENT B1, `(.L_x_5) ;  /* 0x0000007000017945 */ /* 0x000fe20003800200 */
[----:B-1----:R-:W-:-:S09]  /*02c0*/  ULEA UR4, UR5, UR4, 0x18 ;  /* 0x0000000405047291 */ /* 0x002fd2000f8ec0ff */
[----:B------:R-:W2:Y:S02]  /*02d0*/  LDS R0, [UR4] ;  /* 0x00000004ff007984 */ /* 0x000ea40008000800 */
[----:B--2---:R-:W-:Y:S01]  /*02e0*/  FADD R3, R3, -R0 ;  /* 0x8000000003037221 */ /* 0x004fe20000000000 */
[----:B------:R-:W-:-:S03]  /*02f0*/  MOV R0, 0x320 ;  /* 0x0000032000007802 */ /* 0x000fc60000000f00 */
[----:B0-----:R0:W1:Y:S04]  /*0300*/  F2F.F64.F32 R4, R3 ;  /* 0x0000000300047310 */ /* 0x0010680000201800 */
[----:B01----:R-:W-:Y:S05]  /*0310*/  CALL.REL.NOINC `($_Z44computeSumDiffElemWithOneElemPerThreadWithSMPfjS_S_$__internal_accurate_pow) ;  /* 0x00000008002c7944 */ /* 0x003fea0003c00000 */
[----:B------:R-:W-:Y:S05]  /*0320*/  BSYNC.RECONVERGENT B1 ;  /* 0x0000000000017941 */ /* 0x000fea0003800200 */
.L_x_5:
[----:B------:R-:W-:Y:S01]  /*0330*/  DADD R6, R4, 2 ;  /* 0x4000000004067429 */ /* 0x000fe20000000000 */
[----:B------:R-:W0:Y:S01]  /*0340*/  S2R R11, SR_CgaCtaId ;  /* 0x00000000000b7919 */ /* 0x000e220000008800 */
[----:B------:R-:W-:Y:S01]  /*0350*/  FSETP.NEU.AND P0, PT, R3, RZ, PT ;  /* 0x000000ff0300720b */ /* 0x000fe20003f0d000 */
[----:B------:R-:W-:Y:S07]  /*0360*/  BSSY.RECONVERGENT B1, `(.L_x_6) ;  /* 0x000000d000017945 */ /* 0x000fee0003800200 */
[----:B------:R-:W-:Y:S01]  /*0370*/  LOP3.LUT R6, R7, 0x7ff00000, RZ, 0xc0, !PT ;  /* 0x7ff0000007067812 */ /* 0x000fe200078ec0ff */
[----:B------:R-:W-:-:S03]  /*0380*/  IMAD.MOV.U32 R7, RZ, RZ, R9 ;  /* 0x000000ffff077224 */ /* 0x000fc600078e0009 */
[----:B------:R-:W-:Y:S01]  /*0390*/  ISETP.NE.AND P1, PT, R6, 0x7ff00000, PT ;  /* 0x7ff000000600780c */ /* 0x000fe20003f25270 */
[----:B------:R-:W-:Y:S01]  /*03a0*/  IMAD.MOV.U32 R6, RZ, RZ, R8 ;  /* 0x000000ffff067224 */ /* 0x000fe200078e0008 */
[----:B------:R-:W-:-:S11]  /*03b0*/  @!P0 CS2R R6, SRZ ;  /* 0x0000000000068805 */ /* 0x000fd6000001ff00 */
[----:B------:R-:W-:Y:S05]  /*03c0*/  @P1 BRA `(.L_x_7) ;  /* 0x0000000000181947 */ /* 0x000fea0003800000 */
[----:B------:R-:W-:-:S13]  /*03d0*/  FSETP.NAN.AND P0, PT, R3, R3, PT ;  /* 0x000000030300720b */ /* 0x000fda0003f08000 */
[----:B------:R-:W-:Y:S01]  /*03e0*/  @P0 DADD R6, R4, 2 ;  /* 0x4000000004060429 */ /* 0x000fe20000000000 */
[----:B------:R-:W-:Y:S10]  /*03f0*/  @P0 BRA `(.L_x_7) ;  /* 0x00000000000c0947 */ /* 0x000ff40003800000 */
[----:B------:R-:W-:-:S14]  /*0400*/  DSETP.NEU.AND P0, PT, |R4|, +INF , PT ;  /* 0x7ff000000400742a */ /* 0x000fdc0003f0d200 */
[----:B------:R-:W-:Y:S02]  /*0410*/  @!P0 IMAD.MOV.U32 R6, RZ, RZ, 0x0 ;  /* 0x00000000ff068424 */ /* 0x000fe400078e00ff */
[----:B------:R-:W-:-:S07]  /*0420*/  @!P0 IMAD.MOV.U32 R7, RZ, RZ, 0x7ff00000 ;  /* 0x7ff00000ff078424 */ /* 0x000fce00078e00ff */
.L_x_7:
[----:B------:R-:W-:Y:S05]  /*0430*/  BSYNC.RECONVERGENT B1 ;  /* 0x0000000000017941 */ /* 0x000fea0003800200 */
.L_x_6:
[----:B------:R-:W1:Y:S01]  /*0440*/  F2F.F32.F64 R6, R6 ;  /* 0x0000000600067310 */ /* 0x000e620000301000 */
[----:B------:R-:W-:Y:S02]  /*0450*/  MOV R0, 0x400 ;  /* 0x0000040000007802 */ /* 0x000fe40000000f00 */
[----:B------:R-:W-:-:S03]  /*0460*/  FSETP.NEU.AND P0, PT, R3, 1, PT ;  /* 0x3f8000000300780b */ /* 0x000fc60003f0d000 */
[----:B------:R-:W-:-:S05]  /*0470*/  VIADD R0, R0, 0x4 ;  /* 0x0000000400007836 */ /* 0x000fca0000000000 */
[----:B0-----:R-:W-:Y:S02]  /*0480*/  LEA R0, R11, R0, 0x18 ;  /* 0x000000000b007211 */ /* 0x001fe400078ec0ff */
[----:B-1----:R-:W-:-:S07]  /*0490*/  FSEL R3, R6, 1, P0 ;  /* 0x3f80000006037808 */ /* 0x002fce0000000000 */
.L_x_8:
[----:B------:R-:W0:Y:S02]  /*04a0*/  LDS R4, [R0] ;  /* 0x0000000000047984 */ /* 0x000e240000000800 */
[----:B0-----:R-:W-:-:S05]  /*04b0*/  FADD R5, R3, R4 ;  /* 0x0000000403057221 */ /* 0x001fca0000000000 */
[----:B------:R-:W0:Y:S02]  /*04c0*/  ATOMS.CAST.SPIN P0, [R0], R4, R5 ;  /* 0x000000040000758d */ /* 0x000e240001800005 */
[----:B0-----:R-:W-:Y:S05]  /*04d0*/  @!P0 BRA `(.L_x_8) ;  /* 0xfffffffc00f08947 */ /* 0x001fea000383ffff */
.L_x_4:
[----:B------:R-:W-:Y:S05]  /*04e0*/  BSYNC.RECONVERGENT B0 ;  /* 0x0000000000007941 */ /* 0x000fea0003800200 */
.L_x_3:
[----:B------:R-:W-:Y:S01]  /*04f0*/  BAR.SYNC.DEFER_BLOCKING 0x0 ;  /* 0x0000000000007b1d */ /* 0x000fe20000010000 */
[----:B------:R-:W-:-:S13]  /*0500*/  ISETP.NE.AND P0, PT, R2, RZ, PT ;  /* 0x000000ff0200720c */ /* 0x000fda0003f05270 */
[----:B------:R-:W-:Y:S05]  /*0510*/  @P0 EXIT ;  /* 0x000000000000094d */ /* 0x000fea0003800000 */
[----:B------:R-:W1:Y:S01]  /*0520*/  S2UR UR5, SR_CgaCtaId ;  /* 0x00000000000579c3 */ /* 0x000e620000008800 */
[----:B------:R-:W-:-:S07]  /*0530*/  UMOV UR4, 0x400 ;  /* 0x0000040000047882 */ /* 0x000fce0000000000 */
[----:B------:R-:W2:Y:S01]  /*0540*/  LDC.64 R2, c[0x0][0x398] ;  /* 0x0000e600ff027b82 */ /* 0x000ea20000000a00 */
[----:B-1----:R-:W-:-:S09]  /*0550*/  ULEA UR4, UR5, UR4, 0x18 ;  /* 0x0000000405047291 */ /* 0x002fd2000f8ec0ff */
[----:B0-----:R-:W2:Y:S04]  /*0560*/  LDS R5, [UR4+0x4] ;  /* 0x00000404ff057984 */ /* 0x001ea80008000800 */
[----:B--2---:R-:W-:Y:S01]  /*0570*/  REDG.E.ADD.F32.FTZ.RN.STRONG.GPU desc[UR6][R2.64], R5 ;  /* 0x00000005020079a6 */ /* 0x004fe2000c12f306 */
[----:B------:R-:W-:Y:S05]  /*0580*/  EXIT ;  /* 0x000000000000794d */ /* 0x000fea0003800000 */
        .weak           $__internal_0_$__cuda_sm3x_div_rn_noftz_f32_slowpath
        .type           $__internal_0_$__cuda_sm3x_div_rn_noftz_f32_slowpath,@function
        .size           $__internal_0_$__cuda_sm3x_div_rn_noftz_f32_slowpath,($_Z44computeSumDiffElemWithOneElemPerThreadWithSMPfjS_S_$__internal_accurate_pow - $__internal_0_$__cuda_sm3x_div_rn_noftz_f32_slowpath)
$__internal_0_$__cuda_sm3x_div_rn_noftz_f32_slowpath:
[--C-:B------:R-:W-:Y:S01]  /*0590*/  SHF.R.U32.HI R7, RZ, 0x17, R3.reuse ;  /* 0x00000017ff077819 */ /* 0x100fe20000011603 */
[--C-:B------:R-:W-:Y:S01]  /*05a0*/  IMAD.MOV.U32 R8, RZ, RZ, R0.reuse ;  /* 0x000000ffff087224 */ /* 0x100fe200078e0000 */
[----:B------:R-:W-:Y:S01]  /*05b0*/  SHF.R.U32.HI R5, RZ, 0x17, R0 ;  /* 0x00000017ff057819 */ /* 0x000fe20000011600 */
[----:B------:R-:W-:Y:S01]  /*05c0*/  IMAD.MOV.U32 R9, RZ, RZ, R3 ;  /* 0x000000ffff097224 */ /* 0x000fe200078e0003 */
[----:B------:R-:W-:Y:S02]  /*05d0*/  LOP3.LUT R7, R7, 0xff, RZ, 0xc0, !PT ;  /* 0x000000ff07077812 */ /* 0x000fe400078ec0ff */
[----:B------:R-:W-:-:S03]  /*05e0*/  LOP3.LUT R5, R5, 0xff, RZ, 0xc0, !PT ;  /* 0x000000ff05057812 */ /* 0x000fc600078ec0ff */
[----:B------:R-:W-:Y:S02]  /*05f0*/  VIADD R12, R7, 0xffffffff ;  /* 0xffffffff070c7836 */ /* 0x000fe40000000000 */
[----:B------:R-:W-:-:S03]  /*0600*/  VIADD R11, R5, 0xffffffff ;  /* 0xffffffff050b7836 */ /* 0x000fc60000000000 */
[----:B------:R-:W-:-:S04]  /*0610*/  ISETP.GT.U32.AND P0, PT, R12, 0xfd, PT ;  /* 0x000000fd0c00780c */ /* 0x000fc80003f04070 */
[----:B------:R-:W-:-:S13]  /*0620*/  ISETP.GT.U32.OR P0, PT, R11, 0xfd, P0 ;  /* 0x000000fd0b00780c */ /* 0x000fda0000704470 */
[----:B------:R-:W-:Y:S01]  /*0630*/  @!P0 IMAD.MOV.U32 R10, RZ, RZ, RZ ;  /* 0x000000ffff0a8224 */ /* 0x000fe200078e00ff */
[----:B------:R-:W-:Y:S06]  /*0640*/  @!P0 BRA `(.L_x_9) ;  /* 0x00000000005c8947 */ /* 0x000fec0003800000 */
[----:B------:R-:W-:Y:S02]  /*0650*/  FSETP.GTU.FTZ.AND P0, PT, |R0|, +INF , PT ;  /* 0x7f8000000000780b */ /* 0x000fe40003f1c200 */
[----:B------:R-:W-:-:S04]  /*0660*/  FSETP.GTU.FTZ.AND P1, PT, |R3|, +INF , PT ;  /* 0x7f8000000300780b */ /* 0x000fc80003f3c200 */
[----:B------:R-:W-:-:S13]  /*0670*/  PLOP3.LUT P0, PT, P0, P1, PT, 0xf8, 0x8f ;  /* 0x00000000008f781c */ /* 0x000fda0000703f70 */
[----:B------:R-:W-:Y:S05]  /*0680*/  @P0 BRA `(.L_x_10) ;  /* 0x0000000400440947 */ /* 0x000fea0003800000 */
[----:B------:R-:W-:-:S13]  /*0690*/  LOP3.LUT P0, RZ, R9, 0x7fffffff, R8, 0xc8, !PT ;  /* 0x7fffffff09ff7812 */ /* 0x000fda000780c808 */
[----:B------:R-:W-:Y:S05]  /*06a0*/  @!P0 BRA `(.L_x_11) ;  /* 0x0000000400348947 */ /* 0x000fea0003800000 */
[C---:B------:R-:W-:Y:S02]  /*06b0*/  FSETP.NEU.FTZ.AND P2, PT, |R0|.reuse, +INF , PT ;  /* 0x7f8000000000780b */ /* 0x040fe40003f5d200 */
[----:B------:R-:W-:Y:S02]  /*06c0*/  FSETP.NEU.FTZ.AND P1, PT, |R3|, +INF , PT ;  /* 0x7f8000000300780b */ /* 0x000fe40003f3d200 */
[----:B------:R-:W-:-:S11]  /*06d0*/  FSETP.NEU.FTZ.AND P0, PT, |R0|, +INF , PT ;  /* 0x7f8000000000780b */ /* 0x000fd60003f1d200 */
[----:B------:R-:W-:Y:S05]  /*06e0*/  @!P1 BRA !P2, `(.L_x_11) ;  /* 0x0000000400249947 */ /* 0x000fea0005000000 */
[----:B------:R-:W-:-:S04]  /*06f0*/  LOP3.LUT P2, RZ, R8, 0x7fffffff, RZ, 0xc0, !PT ;  /* 0x7fffffff08ff7812 */ /* 0x000fc8000784c0ff */
[----:B------:R-:W-:-:S13]  /*0700*/  PLOP3.LUT P1, PT, P1, P2, PT, 0x2f, 0xf2 ;  /* 0x0000000000f2781c */ /* 0x000fda0000f24577 */
[----:B------:R-:W-:Y:S05]  /*0710*/  @P1 BRA `(.L_x_12) ;  /* 0x0000000400101947 */ /* 0x000fea0003800000 */
[----:B------:R-:W-:-:S04]  /*0720*/  LOP3.LUT P1, RZ, R9, 0x7fffffff, RZ, 0xc0, !PT ;  /* 0x7fffffff09ff7812 */ /* 0x000fc8000782c0ff */
[----:B------:R-:W-:-:S13]  /*0730*/  PLOP3.LUT P0, PT, P0, P1, PT, 0x2f, 0xf2 ;  /* 0x0000000000f2781c */ /* 0x000fda0000702577 */
[----:B------:R-:W-:Y:S05]  /*0740*/  @P0 BRA `(.L_x_13) ;  /* 0x0000000000f80947 */ /* 0x000fea0003800000 */
[----:B------:R-:W-:Y:S02]  /*0750*/  ISETP.GE.AND P0, PT, R11, RZ, PT ;  /* 0x000000ff0b00720c */ /* 0x000fe40003f06270 */
[----:B------:R-:W-:-:S11]  /*0760*/  ISETP.GE.AND P1, PT, R12, RZ, PT ;  /* 0x000000ff0c00720c */ /* 0x000fd60003f26270 */
[----:B------:R-:W-:Y:S02]  /*0770*/  @P0 IMAD.MOV.U32 R10, RZ, RZ, RZ ;  /* 0x000000ffff0a0224 */ /* 0x000fe400078e00ff */
[----:B------:R-:W-:Y:S01]  /*0780*/  @!P0 FFMA R8, R0, 1.84467440737095516160e+19, RZ ;  /* 0x5f80000000088823 */ /* 0x000fe200000000ff */
[----:B------:R-:W-:Y:S02]  /*0790*/  @!P0 IMAD.MOV.U32 R10, RZ, RZ, -0x40 ;  /* 0xffffffc0ff0a8424 */ /* 0x000fe400078e00ff */
[----:B------:R-:W-:Y:S02]  /*07a0*/  @!P1 FFMA R9, R3, 1.84467440737095516160e+19, RZ ;  /* 0x5f80000003099823 */ /* 0x000fe400000000ff */
[----:B------:R-:W-:-:S07]  /*07b0*/  @!P1 VIADD R10, R10, 0x40 ;  /* 0x000000400a0a9836 */ /* 0x000fce0000000000 */
.L_x_9:
[----:B------:R-:W-:Y:S01]  /*07c0*/  LEA R0, R7, 0xc0800000, 0x17 ;  /* 0xc080000007007811 */ /* 0x000fe200078eb8ff */
[----:B------:R-:W-:-:S04]  /*07d0*/  VIADD R5, R5, 0xffffff81 ;  /* 0xffffff8105057836 */ /* 0x000fc80000000000 */
[----:B------:R-:W-:Y:S02]  /*07e0*/  IMAD.IADD R9, R9, 0x1, -R0 ;  /* 0x0000000109097824 */ /* 0x000fe400078e0a00 */
[C---:B------:R-:W-:Y:S01]  /*07f0*/  IMAD R0, R5.reuse, -0x800000, R8 ;  /* 0xff80000005007824 */ /* 0x040fe200078e0208 */
[----:B------:R-:W-:Y:S01]  /*0800*/  IADD3 R5, PT, PT, R5, 0x7f, -R7 ;  /* 0x0000007f05057810 */ /* 0x000fe20007ffe807 */
[----:B------:R-:W0:Y:S01]  /*0810*/  MUFU.RCP R3, R9 ;  /* 0x0000000900037308 */ /* 0x000e220000001000 */
[----:B------:R-:W-:-:S03]  /*0820*/  FADD.FTZ R11, -R9, -RZ ;  /* 0x800000ff090b7221 */ /* 0x000fc60000010100 */
[----:B------:R-:W-:Y:S02]  /*0830*/  IMAD.IADD R5, R5, 0x1, R10 ;  /* 0x0000000105057824 */ /* 0x000fe400078e020a */
[----:B0-----:R-:W-:-:S04]  /*0840*/  FFMA R12, R3, R11, 1 ;  /* 0x3f800000030c7423 */ /* 0x001fc8000000000b */
[----:B------:R-:W-:-:S04]  /*0850*/  FFMA R12, R3, R12, R3 ;  /* 0x0000000c030c7223 */ /* 0x000fc80000000003 */
[----:B------:R-:W-:-:S04]  /*0860*/  FFMA R3, R0, R12, RZ ;  /* 0x0000000c00037223 */ /* 0x000fc800000000ff */
[----:B------:R-:W-:-:S04]  /*0870*/  FFMA R8, R11, R3, R0 ;  /* 0x000000030b087223 */ /* 0x000fc80000000000 */
[----:B------:R-:W-:-:S04]  /*0880*/  FFMA R13, R12, R8, R3 ;  /* 0x000000080c0d7223 */ /* 0x000fc80000000003 */
[----:B------:R-:W-:-:S04]  /*0890*/  FFMA R8, R11, R13, R0 ;  /* 0x0000000d0b087223 */ /* 0x000fc80000000000 */
[----:B------:R-:W-:-:S05]  /*08a0*/  FFMA R0, R12, R8, R13 ;  /* 0x000000080c007223 */ /* 0x000fca000000000d */
[----:B------:R-:W-:-:S04]  /*08b0*/  SHF.R.U32.HI R3, RZ, 0x17, R0 ;  /* 0x00000017ff037819 */ /* 0x000fc80000011600 */
[----:B------:R-:W-:-:S05]  /*08c0*/  LOP3.LUT R3, R3, 0xff, RZ, 0xc0, !PT ;  /* 0x000000ff03037812 */ /* 0x000fca00078ec0ff */
[----:B------:R-:W-:-:S04]  /*08d0*/  IMAD.IADD R7, R3, 0x1, R5 ;  /* 0x0000000103077824 */ /* 0x000fc800078e0205 */
[----:B------:R-:W-:-:S05]  /*08e0*/  VIADD R3, R7, 0xffffffff ;  /* 0xffffffff07037836 */ /* 0x000fca0000000000 */
[----:B------:R-:W-:-:S13]  /*08f0*/  ISETP.GE.U32.AND P0, PT, R3, 0xfe, PT ;  /* 0x000000fe0300780c */ /* 0x000fda0003f06070 */
[----:B------:R-:W-:Y:S05]  /*0900*/  @!P0 BRA `(.L_x_14) ;  /* 0x0000000000808947 */ /* 0x000fea0003800000 */
[----:B------:R-:W-:-:S13]  /*0910*/  ISETP.GT.AND P0, PT, R7, 0xfe, PT ;  /* 0x000000fe0700780c */ /* 0x000fda0003f04270 */
[----:B------:R-:W-:Y:S05]  /*0920*/  @P0 BRA `(.L_x_15) ;  /* 0x00000000006c0947 */ /* 0x000fea0003800000 */
[----:B------:R-:W-:-:S13]  /*0930*/  ISETP.GE.AND P0, PT, R7, 0x1, PT ;  /* 0x000000010700780c */ /* 0x000fda0003f06270 */
[----:B------:R-:W-:Y:S05]  /*0940*/  @P0 BRA `(.L_x_16) ;  /* 0x0000000000980947 */ /* 0x000fea0003800000 */
[----:B------:R-:W-:Y:S02]  /*0950*/  ISETP.GE.AND P0, PT, R7, -0x18, PT ;  /* 0xffffffe80700780c */ /* 0x000fe40003f06270 */
[----:B------:R-:W-:-:S11]  /*0960*/  LOP3.LUT R0, R0, 0x80000000, RZ, 0xc0, !PT ;  /* 0x8000000000007812 */ /* 0x000fd600078ec0ff */
[----:B------:R-:W-:Y:S05]  /*0970*/  @!P0 BRA `(.L_x_16) ;  /* 0x00000000008c8947 */ /* 0x000fea0003800000 */
[CC--:B------:R-:W-:Y:S01]  /*0980*/  FFMA.RZ R3, R12.reuse, R8.reuse, R13 ;  /* 0x000000080c037223 */ /* 0x0c0fe2000000c00d */
[C---:B------:R-:W-:Y:S01]  /*0990*/  VIADD R10, R7.reuse, 0x20 ;  /* 0x00000020070a7836 */ /* 0x040fe20000000000 */
[C---:B------:R-:W-:Y:S02]  /*09a0*/  ISETP.NE.AND P2, PT, R7.reuse, RZ, PT ;  /* 0x000000ff0700720c */ /* 0x040fe40003f45270 */
[----:B------:R-:W-:Y:S01]  /*09b0*/  ISETP.NE.AND P1, PT, R7, RZ, PT ;  /* 0x000000ff0700720c */ /* 0x000fe20003f25270 */
[----:B------:R-:W-:Y:S01]  /*09c0*/  IMAD.MOV R7, RZ, RZ, -R7 ;  /* 0x000000ffff077224 */ /* 0x000fe200078e0a07 */
[----:B------:R-:W-:Y:S01]  /*09d0*/  LOP3.LUT R5, R3, 0x7fffff, RZ, 0xc0, !PT ;  /* 0x007fffff03057812 */ /* 0x000fe200078ec0ff */
[CCC-:B------:R-:W-:Y:S01]  /*09e0*/  FFMA.RP R3, R12.reuse, R8.reuse, R13.reuse ;  /* 0x000000080c037223 */ /* 0x1c0fe2000000800d */
[----:B------:R-:W-:Y:S02]  /*09f0*/  FFMA.RM R8, R12, R8, R13 ;  /* 0x000000080c087223 */ /* 0x000fe4000000400d */
[----:B------:R-:W-:-:S03]  /*0a00*/  LOP3.LUT R5, R5, 0x800000, RZ, 0xfc, !PT ;  /* 0x0080000005057812 */ /* 0x000fc600078efcff */
[----:B------:R-:W-:Y:S02]  /*0a10*/  FSETP.NEU.FTZ.AND P0, PT, R3, R8, PT ;  /* 0x000000080300720b */ /* 0x000fe40003f1d000 */
[----:B------:R-:W-:Y:S02]  /*0a20*/  SHF.L.U32 R10, R5, R10, RZ ;  /* 0x0000000a050a7219 */ /* 0x000fe400000006ff */
[----:B------:R-:W-:Y:S02]  /*0a30*/  SEL R8, R7, RZ, P2 ;  /* 0x000000ff07087207 */ /* 0x000fe40001000000 */
[----:B------:R-:W-:Y:S02]  /*0a40*/  ISETP.NE.AND P1, PT, R10, RZ, P1 ;  /* 0x000000ff0a00720c */ /* 0x000fe40000f25270 */
[----:B------:R-:W-:Y:S02]  /*0a50*/  SHF.R.U32.HI R8, RZ, R8, R5 ;  /* 0x00000008ff087219 */ /* 0x000fe40000011605 */
[----:B------:R-:W-:-:S02]  /*0a60*/  PLOP3.LUT P0, PT, P0, P1, PT, 0xf8, 0x8f ;  /* 0x00000000008f781c */ /* 0x000fc40000703f70 */
[----:B------:R-:W-:Y:S02]  /*0a70*/  SHF.R.U32.HI R10, RZ, 0x1, R8 ;  /* 0x00000001ff0a7819 */ /* 0x000fe40000011608 */
[----:B------:R-:W-:-:S04]  /*0a80*/  SEL R3, RZ, 0x1, !P0 ;  /* 0x00000001ff037807 */ /* 0x000fc80004000000 */
[----:B------:R-:W-:-:S04]  /*0a90*/  LOP3.LUT R3, R3, 0x1, R10, 0xf8, !PT ;  /* 0x0000000103037812 */ /* 0x000fc800078ef80a */
[----:B------:R-:W-:-:S05]  /*0aa0*/  LOP3.LUT R3, R3, R8, RZ, 0xc0, !PT ;  /* 0x0000000803037212 */ /* 0x000fca00078ec0ff */
[----:B------:R-:W-:-:S05]  /*0ab0*/  IMAD.IADD R3, R10, 0x1, R3 ;  /* 0x000000010a037824 */ /* 0x000fca00078e0203 */
[----:B------:R-:W-:Y:S01]  /*0ac0*/  LOP3.LUT R0, R3, R0, RZ, 0xfc, !PT ;  /* 0x0000000003007212 */ /* 0x000fe200078efcff */
[----:B------:R-:W-:Y:S06]  /*0ad0*/  BRA `(.L_x_16) ;  /* 0x0000000000347947 */ /* 0x000fec0003800000 */
.L_x_15:
[----:B------:R-:W-:-:S04]  /*0ae0*/  LOP3.LUT R0, R0, 0x80000000, RZ, 0xc0, !PT ;  /* 0x8000000000007812 */ /* 0x000fc800078ec0ff */
[----:B------:R-:W-:Y:S01]  /*0af0*/  LOP3.LUT R0, R0, 0x7f800000, RZ, 0xfc, !PT ;  /* 0x7f80000000007812 */ /* 0x000fe200078efcff */
[----:B------:R-:W-:Y:S06]  /*0b00*/  BRA `(.L_x_16) ;  /* 0x0000000000287947 */ /* 0x000fec0003800000 */
.L_x_14:
[----:B------:R-:W-:Y:S01]  /*0b10*/  IMAD R0, R5, 0x800000, R0 ;  /* 0x0080000005007824 */ /* 0x000fe200078e0200 */
[----:B------:R-:W-:Y:S06]  /*0b20*/  BRA `(.L_x_16) ;  /* 0x0000000000207947 */ /* 0x000fec0003800000 */
.L_x_13:
[----:B------:R-:W-:-:S04]  /*0b30*/  LOP3.LUT R0, R9, 0x80000000, R8, 0x48, !PT ;  /* 0x8000000009007812 */ /* 0x000fc800078e4808 */
[----:B------:R-:W-:Y:S01]  /*0b40*/  LOP3.LUT R0, R0, 0x7f800000, RZ, 0xfc, !PT ;  /* 0x7f80000000007812 */ /* 0x000fe200078efcff */
[----:B------:R-:W-:Y:S06]  /*0b50*/  BRA `(.L_x_16) ;  /* 0x0000000000147947 */ /* 0x000fec0003800000 */
.L_x_12:
[----:B------:R-:W-:Y:S01]  /*0b60*/  LOP3.LUT R0, R9, 0x80000000, R8, 0x48, !PT ;  /* 0x8000000009007812 */ /* 0x000fe200078e4808 */
[----:B------:R-:W-:Y:S06]  /*0b70*/  BRA `(.L_x_16) ;  /* 0x00000000000c7947 */ /* 0x000fec0003800000 */
.L_x_11:
[----:B------:R-:W0:Y:S01]  /*0b80*/  MUFU.RSQ R0, -QNAN ;  /* 0xffc0000000007908 */ /* 0x000e220000001400 */
[----:B------:R-:W-:Y:S05]  /*0b90*/  BRA `(.L_x_16) ;  /* 0x0000000000047947 */ /* 0x000fea0003800000 */
.L_x_10:
[----:B------:R-:W-:-:S07]  /*0ba0*/  FADD.FTZ R0, R0, R3 ;  /* 0x0000000300007221 */ /* 0x000fce0000010000 */
.L_x_16:
[----:B------:R-:W-:-:S04]  /*0bb0*/  IMAD.MOV.U32 R7, RZ, RZ, 0x0 ;  /* 0x00000000ff077424 */ /* 0x000fc800078e00ff */
[----:B0-----:R-:W-:Y:S05]  /*0bc0*/  RET.REL.NODEC R6 `(_Z44computeSumDiffElemWithOneElemPerThreadWithSMPfjS_S_) ;  /* 0xfffffff4060c7950 */ /* 0x001fea0003c3ffff */
        .type           $_Z44computeSumDiffElemWithOneElemPerThreadWithSMPfjS_S_$__internal_accurate_pow,@function
        .size           $_Z44computeSumDiffElemWithOneElemPerThreadWithSMPfjS_S_$__internal_accurate_pow,(.L_x_146 - $_Z44computeSumDiffElemWithOneElemPerThreadWithSMPfjS_S_$__internal_accurate_pow)
$_Z44computeSumDiffElemWithOneElemPerThreadWithSMPfjS_S_$__internal_accurate_pow:
[----:B------:R-:W-:Y:S01]  /*0bd0*/  DADD R6, -RZ, |R4| ;  /* 0x00000000ff067229 */ /* 0x000fe20000000504 */
[----:B------:R-:W-:Y:S01]  /*0be0*/  IMAD.MOV.U32 R20, RZ, RZ, RZ ;  /* 0x000000ffff147224 */ /* 0x000fe200078e00ff */
[----:B------:R-:W-:Y:S01]  /*0bf0*/  UMOV UR4, 0x7d2cafe2 ;  /* 0x7d2cafe200047882 */ /* 0x000fe20000000000 */
[----:B------:R-:W-:Y:S01]  /*0c00*/  IMAD.MOV.U32 R18, RZ, RZ, 0x41ad3b5a ;  /* 0x41ad3b5aff127424 */ /* 0x000fe200078e00ff */
[----:B------:R-:W-:Y:S01]  /*0c10*/  UMOV UR5, 0x3eb0f5ff ;  /* 0x3eb0f5ff00057882 */ /* 0x000fe20000000000 */
[----:B------:R-:W-:Y:S01]  /*0c20*/  IMAD.MOV.U32 R19, RZ, RZ, 0x3ed0f5d2 ;  /* 0x3ed0f5d2ff137424 */ /* 0x000fe200078e00ff */
[----:B------:R-:W-:Y:S01]  /*0c30*/  UMOV UR8, 0x3b39803f ;  /* 0x3b39803f00087882 */ /* 0x000fe20000000000 */
[----:B------:R-:W-:-:S03]  /*0c40*/  UMOV UR9, 0x3c7abc9e ;  /* 0x3c7abc9e00097882 */ /* 0x000fc60000000000 */
[----:B------:R-:W-:Y:S01]  /*0c50*/  ISETP.GT.U32.AND P0, PT, R7, 0xfffff, PT ;  /* 0x000fffff0700780c */ /* 0x000fe20003f04070 */
[----:B------:R-:W-:-:S12]  /*0c60*/  IMAD.MOV.U32 R10, RZ, RZ, R7 ;  /* 0x000000ffff0a7224 */ /* 0x000fd800078e0007 */
[----:B------:R-:W-:-:S10]  /*0c70*/  @!P0 DMUL R8, R6, 1.80143985094819840000e+16 ;  /* 0x4350000006088828 */ /* 0x000fd40000000000 */
[----:B------:R-:W-:Y:S02]  /*0c80*/  @!P0 IMAD.MOV.U32 R10, RZ, RZ, R9 ;  /* 0x000000ffff0a8224 */ /* 0x000fe400078e0009 */
[----:B------:R-:W-:-:S03]  /*0c90*/  @!P0 IMAD.MOV.U32 R6, RZ, RZ, R8 ;  /* 0x000000ffff068224 */ /* 0x000fc600078e0008 */
[----:B------:R-:W-:Y:S01]  /*0ca0*/  LOP3.LUT R10, R10, 0x800fffff, RZ, 0xc0, !PT ;  /* 0x800fffff0a0a7812 */ /* 0x000fe200078ec0ff */
[----:B------:R-:W-:Y:S01]  /*0cb0*/  IMAD.MOV.U32 R14, RZ, RZ, R6 ;  /* 0x000000ffff0e7224 */ /* 0x000fe200078e0006 */
[----:B------:R-:W-:Y:S02]  /*0cc0*/  SHF.R.U32.HI R6, RZ, 0x14, R7 ;  /* 0x00000014ff067819 */ /* 0x000fe40000011607 */
[----:B------:R-:W-:Y:S02]  /*0cd0*/  LOP3.LUT R15, R10, 0x3ff00000, RZ, 0xfc, !PT ;  /* 0x3ff000000a0f7812 */ /* 0x000fe400078efcff */
[----:B------:R-:W-:Y:S02]  /*0ce0*/  @!P0 LEA.HI R6, R9, 0xffffffca, RZ, 0xc ;  /* 0xffffffca09068811 */ /* 0x000fe400078f60ff */
[----:B------:R-:W-:-:S03]  /*0cf0*/  ISETP.GE.U32.AND P1, PT, R15, 0x3ff6a09f, PT ;  /* 0x3ff6a09f0f00780c */ /* 0x000fc60003f26070 */
[----:B------:R-:W-:-:S10]  /*0d00*/  VIADD R7, R6, 0xfffffc01 ;  /* 0xfffffc0106077836 */ /* 0x000fd40000000000 */
[----:B------:R-:W-:Y:S02]  /*0d10*/  @P1 VIADD R11, R15, 0xfff00000 ;  /* 0xfff000000f0b1836 */ /* 0x000fe40000000000 */
[----:B------:R-:W-:Y:S02]  /*0d20*/  @P1 VIADD R7, R6, 0xfffffc02 ;  /* 0xfffffc0206071836 */ /* 0x000fe40000000000 */
[----:B------:R-:W-:-:S03]  /*0d30*/  @P1 IMAD.MOV.U32 R15, RZ, RZ, R11 ;  /* 0x000000ffff0f1224 */ /* 0x000fc600078e000b */
[----:B------:R-:W-:Y:S01]  /*0d40*/  LOP3.LUT R6, R7, 0x80000000, RZ, 0x3c, !PT ;  /* 0x8000000007067812 */ /* 0x000fe200078e3cff */
[----:B------:R-:W-:Y:S02]  /*0d50*/  IMAD.MOV.U32 R7, RZ, RZ, 0x43300000 ;  /* 0x43300000ff077424 */ /* 0x000fe400078e00ff */
[C---:B------:R-:W-:Y:S02]  /*0d60*/  DADD R12, R14.reuse, 1 ;  /* 0x3ff000000e0c7429 */ /* 0x040fe40000000000 */
[----:B------:R-:W-:-:S04]  /*0d70*/  DADD R14, R14, -1 ;  /* 0xbff000000e0e7429 */ /* 0x000fc80000000000 */
[----:B------:R-:W0:Y:S02]  /*0d80*/  MUFU.RCP64H R21, R13 ;  /* 0x0000000d00157308 */ /* 0x000e240000001800 */
[----:B0-----:R-:W-:-:S08]  /*0d90*/  DFMA R10, -R12, R20, 1 ;  /* 0x3ff000000c0a742b */ /* 0x001fd00000000114 */
[----:B------:R-:W-:-:S08]  /*0da0*/  DFMA R10, R10, R10, R10 ;  /* 0x0000000a0a0a722b */ /* 0x000fd0000000000a */
[----:B------:R-:W-:-:S08]  /*0db0*/  DFMA R20, R20, R10, R20 ;  /* 0x0000000a1414722b */ /* 0x000fd00000000014 */
[----:B------:R-:W-:-:S08]  /*0dc0*/  DMUL R10, R14, R20 ;  /* 0x000000140e0a7228 */ /* 0x000fd00000000000 */
[----:B------:R-:W-:-:S08]  /*0dd0*/  DFMA R10, R14, R20, R10 ;  /* 0x000000140e0a722b */ /* 0x000fd0000000000a */
[-C--:B------:R-:W-:Y:S02]  /*0de0*/  DMUL R16, R10, R10.reuse ;  /* 0x0000000a0a107228 */ /* 0x080fe40000000000 */
[----:B------:R-:W-:Y:S02]  /*0df0*/  DADD R22, R14, -R10 ;  /* 0x000000000e167229 */ /* 0x000fe4000000080a */
[----:B------:R-:W-:-:S04]  /*0e00*/  DMUL R26, R10, R10 ;  /* 0x0000000a0a1a7228 */ /* 0x000fc80000000000 */
[----:B------:R-:W-:Y:S01]  /*0e10*/  DFMA R12, R16, UR4, R18 ;  /* 0x00000004100c7c2b */ /* 0x000fe20008000012 */
[----:B------:R-:W-:Y:S01]  /*0e20*/  UMOV UR4, 0x75488a3f ;  /* 0x75488a3f00047882 */ /* 0x000fe20000000000 */
[----:B------:R-:W-:Y:S01]  /*0e30*/  UMOV UR5, 0x3ef3b20a ;  /* 0x3ef3b20a00057882 */ /* 0x000fe20000000000 */
[----:B------:R-:W-:-:S05]  /*0e40*/  DADD R22, R22, R22 ;  /* 0x0000000016167229 */ /* 0x000fca0000000016 */
[----:B------:R-:W-:Y:S01]  /*0e50*/  DFMA R12, R16, R12, UR4 ;  /* 0x00000004100c7e2b */ /* 0x000fe2000800000c */
[----:B------:R-:W-:Y:S01]  /*0e60*/  UMOV UR4, 0xe4faecd5 ;  /* 0xe4faecd500047882 */ /* 0x000fe20000000000 */
[----:B------:R-:W-:Y:S01]  /*0e70*/  UMOV UR5, 0x3f1745cd ;  /* 0x3f1745cd00057882 */ /* 0x000fe20000000000 */
[----:B------:R-:W-:-:S05]  /*0e80*/  DFMA R14, R14, -R10, R22 ;  /* 0x8000000a0e0e722b */ /* 0x000fca0000000016 */
[----:B------:R-:W-:Y:S01]  /*0e90*/  DFMA R12, R16, R12, UR4 ;  /* 0x00000004100c7e2b */ /* 0x000fe2000800000c */
[----:B------:R-:W-:Y:S01]  /*0ea0*/  UMOV UR4, 0x258a578b ;  /* 0x258a578b00047882 */ /* 0x000fe20000000000 */
[----:B------:R-:W-:Y:S01]  /*0eb0*/  UMOV UR5, 0x3f3c71c7 ;  /* 0x3f3c71c700057882 */ /* 0x000fe20000000000 */
[----:B------:R-:W-:Y:S02]  /*0ec0*/  DMUL R14, R20, R14 ;  /* 0x0000000e140e7228 */ /* 0x000fe40000000000 */
[----:B------:R-:W-:-:S03]  /*0ed0*/  DFMA R20, R10, R10, -R26 ;  /* 0x0000000a0a14722b */ /* 0x000fc6000000081a */
[----:B------:R-:W-:Y:S01]  /*0ee0*/  DFMA R12, R16, R12, UR4 ;  /* 0x00000004100c7e2b */ /* 0x000fe2000800000c */
[----:B------:R-:W-:Y:S01]  /*0ef0*/  UMOV UR4, 0x9242b910 ;  /* 0x9242b91000047882 */ /* 0x000fe20000000000 */
[----:B------:R-:W-:-:S06]  /*0f00*/  UMOV UR5, 0x3f624924 ;  /* 0x3f62492400057882 */ /* 0x000fcc0000000000 */
[----:B------:R-:W-:Y:S01]  /*0f10*/  DFMA R12, R16, R12, UR4 ;  /* 0x00000004100c7e2b */ /* 0x000fe2000800000c */
[----:B------:R-:W-:Y:S01]  /*0f20*/  UMOV UR4, 0x99999dfb ;  /* 0x99999dfb00047882 */ /* 0x000fe20000000000 */
[----:B------:R-:W-:-:S06]  /*0f30*/  UMOV UR5, 0x3f899999 ;  /* 0x3f89999900057882 */ /* 0x000fcc0000000000 */
[----:B------:R-:W-:Y:S01]  /*0f40*/  DFMA R18, R16, R12, UR4 ;  /* 0x0000000410127e2b */ /* 0x000fe2000800000c */
[----:B------:R-:W-:Y:S01]  /*0f50*/  UMOV UR4, 0x55555555 ;  /* 0x5555555500047882 */ /* 0x000fe20000000000 */
[----:B------:R-:W-:-:S06]  /*0f60*/  UMOV UR5, 0x3fb55555 ;  /* 0x3fb5555500057882 */ /* 0x000fcc0000000000 */
[----:B------:R-:W-:-:S08]  /*0f70*/  DFMA R12, R16, R18, UR4 ;  /* 0x00000004100c7e2b */ /* 0x000fd00008000012 */
[----:B------:R-:W-:Y:S01]  /*0f80*/  DADD R22, -R12, UR4 ;  /* 0x000000040c167e29 */ /* 0x000fe20008000100 */
[----:B------:R-:W-:Y:S01]  /*0f90*/  UMOV UR4, 0xb9e7b0 ;  /* 0x00b9e7b000047882 */ /* 0x000fe20000000000 */
[----:B------:R-:W-:-:S06]  /*0fa0*/  UMOV UR5, 0x3c46a4cb ;  /* 0x3c46a4cb00057882 */ /* 0x000fcc0000000000 */
[----:B------:R-:W-:Y:S02]  /*0fb0*/  DFMA R18, R16, R18, R22 ;  /* 0x000000121012722b */ /* 0x000fe40000000016 */
[----:B------:R-:W-:Y:S01]  /*0fc0*/  DMUL R16, R10, R26 ;  /* 0x0000001a0a107228 */ /* 0x000fe20000000000 */
[----:B------:R-:W-:Y:S02]  /*0fd0*/  VIADD R23, R15, 0x100000 ;  /* 0x001000000f177836 */ /* 0x000fe40000000000 */
[----:B------:R-:W-:-:S03]  /*0fe0*/  IMAD.MOV.U32 R22, RZ, RZ, R14 ;  /* 0x000000ffff167224 */ /* 0x000fc600078e000e */
[----:B------:R-:W-:Y:S01]  /*0ff0*/  DADD R18, R18, -UR4 ;  /* 0x8000000412127e29 */ /* 0x000fe20008000000 */
[----:B------:R-:W-:Y:S01]  /*1000*/  UMOV UR4, 0x80000000 ;  /* 0x8000000000047882 */ /* 0x000fe20000000000 */
[C---:B------:R-:W-:Y:S01]  /*1010*/  DFMA R24, R10.reuse, R26, -R16 ;  /* 0x0000001a0a18722b */ /* 0x040fe20000000810 */
[----:B------:R-:W-:Y:S01]  /*1020*/  UMOV UR5, 0x43300000 ;  /* 0x4330000000057882 */ /* 0x000fe20000000000 */
[----:B------:R-:W-:-:S04]  /*1030*/  DFMA R20, R10, R22, R20 ;  /* 0x000000160a14722b */ /* 0x000fc80000000014 */
[----:B------:R-:W-:Y:S02]  /*1040*/  DADD R22, R12, R18 ;  /* 0x000000000c167229 */ /* 0x000fe40000000012 */
[----:B------:R-:W-:-:S06]  /*1050*/  DFMA R24, R14, R26, R24 ;  /* 0x0000001a0e18722b */ /* 0x000fcc0000000018 */
[----:B------:R-:W-:Y:S02]  /*1060*/  DMUL R26, R22, R16 ;  /* 0x00000010161a7228 */ /* 0x000fe40000000000 */
[----:B------:R-:W-:Y:S02]  /*1070*/  DFMA R20, R10, R20, R24 ;  /* 0x000000140a14722b */ /* 0x000fe40000000018 */
[----:B------:R-:W-:-:S04]  /*1080*/  DADD R24, R12, -R22 ;  /* 0x000000000c187229 */ /* 0x000fc80000000816 */
[----:B------:R-:W-:-:S04]  /*1090*/  DFMA R12, R22, R16, -R26 ;  /* 0x00000010160c722b */ /* 0x000fc8000000081a */
[----:B------:R-:W-:-:S04]  /*10a0*/  DADD R24, R18, R24 ;  /* 0x0000000012187229 */ /* 0x000fc80000000018 */
[----:B------:R-:W-:-:S08]  /*10b0*/  DFMA R12, R22, R20, R12 ;  /* 0x00000014160c722b */ /* 0x000fd0000000000c */
[----:B------:R-:W-:-:S08]  /*10c0*/  DFMA R24, R24, R16, R12 ;  /* 0x000000101818722b */ /* 0x000fd0000000000c */
[----:B------:R-:W-:-:S08]  /*10d0*/  DADD R16, R26, R24 ;  /* 0x000000001a107229 */ /* 0x000fd00000000018 */
[--C-:B------:R-:W-:Y:S02]  /*10e0*/  DADD R12, R10, R16.reuse ;  /* 0x000000000a0c7229 */ /* 0x100fe40000000010 */
[----:B------:R-:W-:-:S06]  /*10f0*/  DADD R26, R26, -R16 ;  /* 0x000000001a1a7229 */ /* 0x000fcc0000000810 */
[----:B------:R-:W-:Y:S02]  /*1100*/  DADD R10, R10, -R12 ;  /* 0x000000000a0a7229 */ /* 0x000fe4000000080c */
[----:B------:R-:W-:-:S06]  /*1110*/  DADD R26, R24, R26 ;  /* 0x00000000181a7229 */ /* 0x000fcc000000001a */
[----:B------:R-:W-:-:S08]  /*1120*/  DADD R10, R16, R10 ;  /* 0x00000000100a7229 */ /* 0x000fd0000000000a */
[----:B------:R-:W-:-:S08]  /*1130*/  DADD R10, R26, R10 ;  /* 0x000000001a0a7229 */ /* 0x000fd0000000000a */
[----:B------:R-:W-:Y:S02]  /*1140*/  DADD R10, R14, R10 ;  /* 0x000000000e0a7229 */ /* 0x000fe4000000000a */
[----:B------:R-:W-:Y:S01]  /*1150*/  DADD R14, R6, -UR4 ;  /* 0x80000004060e7e29 */ /* 0x000fe20008000000 */
[----:B------:R-:W-:Y:S01]  /*1160*/  UMOV UR4, 0xfefa39ef ;  /* 0xfefa39ef00047882 */ /* 0x000fe20000000000 */
[----:B------:R-:W-:-:S04]  /*1170*/  UMOV UR5, 0x3fe62e42 ;  /* 0x3fe62e4200057882 */ /* 0x000fc80000000000 */
[----:B------:R-:W-:-:S08]  /*1180*/  DADD R8, R12, R10 ;  /* 0x000000000c087229 */ /* 0x000fd0000000000a */
[--C-:B------:R-:W-:Y:S02]  /*1190*/  DFMA R6, R14, UR4, R8.reuse ;  /* 0x000000040e067c2b */ /* 0x100fe40008000008 */
[----:B------:R-:W-:-:S06]  /*11a0*/  DADD R12, R12, -R8 ;  /* 0x000000000c0c7229 */ /* 0x000fcc0000000808 */
[----:B------:R-:W-:Y:S02]  /*11b0*/  DFMA R16, R14, -UR4, R6 ;  /* 0x800000040e107c2b */ /* 0x000fe40008000006 */
[----:B------:R-:W-:-:S06]  /*11c0*/  DADD R12, R10, R12 ;  /* 0x000000000a0c7229 */ /* 0x000fcc000000000c */
[----:B------:R-:W-:-:S08]  /*11d0*/  DADD R16, -R8, R16 ;  /* 0x0000000008107229 */ /* 0x000fd00000000110 */
[----:B------:R-:W-:-:S08]  /*11e0*/  DADD R12, R12, -R16 ;  /* 0x000000000c0c7229 */ /* 0x000fd00000000810 */
[----:B------:R-:W-:-:S08]  /*11f0*/  DFMA R12, R14, UR8, R12 ;  /* 0x000000080e0c7c2b */ /* 0x000fd0000800000c */
[----:B------:R-:W-:-:S08]  /*1200*/  DADD R8, R6, R12 ;  /* 0x0000000006087229 */ /* 0x000fd0000000000c */
[----:B------:R-:W-:Y:S02]  /*1210*/  DADD R10, R6, -R8 ;  /* 0x00000000060a7229 */ /* 0x000fe40000000808 */
[----:B------:R-:W-:-:S06]  /*1220*/  DMUL R6, R8, 2 ;  /* 0x4000000008067828 */ /* 0x000fcc0000000000 */
[----:B------:R-:W-:Y:S02]  /*1230*/  DADD R12, R12, R10 ;  /* 0x000000000c0c7229 */ /* 0x000fe4000000000a */
[----:B------:R-:W-:Y:S01]  /*1240*/  DFMA R8, R8, 2, -R6 ;  /* 0x400000000808782b */ /* 0x000fe20000000806 */
[----:B------:R-:W-:Y:S02]  /*1250*/  IMAD.MOV.U32 R10, RZ, RZ, 0x652b82fe ;  /* 0x652b82feff0a7424 */ /* 0x000fe400078e00ff */
[----:B------:R-:W-:-:S05]  /*1260*/  IMAD.MOV.U32 R11, RZ, RZ, 0x3ff71547 ;  /* 0x3ff71547ff0b7424 */ /* 0x000fca00078e00ff */
[----:B------:R-:W-:-:S08]  /*1270*/  DFMA R12, R12, 2, R8 ;  /* 0x400000000c0c782b */ /* 0x000fd00000000008 */
[----:B------:R-:W-:-:S08]  /*1280*/  DADD R8, R6, R12 ;  /* 0x0000000006087229 */ /* 0x000fd0000000000c */
[----:B------:R-:W-:Y:S02]  /*1290*/  DFMA R10, R8, R10, 6.75539944105574400000e+15 ;  /* 0x43380000080a742b */ /* 0x000fe4000000000a */
[----:B------:R-:W-:Y:S01]  /*12a0*/  FSETP.GEU.AND P0, PT, |R9|, 4.1917929649353027344, PT ;  /* 0x4086232b0900780b */ /* 0x000fe20003f0e200 */
[----:B------:R-:W-:-:S05]  /*12b0*/  DADD R6, R6, -R8 ;  /* 0x0000000006067229 */ /* 0x000fca0000000808 */
[----:B------:R-:W-:-:S03]  /*12c0*/  DADD R14, R10, -6.75539944105574400000e+15 ;  /* 0xc33800000a0e7429 */ /* 0x000fc60000000000 */
[----:B------:R-:W-:-:S05]  /*12d0*/  DADD R12, R12, R6 ;  /* 0x000000000c0c7229 */ /* 0x000fca0000000006 */
[----:B------:R-:W-:Y:S01]  /*12e0*/  DFMA R16, R14, -UR4, R8 ;  /* 0x800000040e107c2b */ /* 0x000fe20008000008 */
[----:B------:R-:W-:Y:S01]  /*12f0*/  UMOV UR4, 0x3b39803f ;  /* 0x3b39803f00047882 */ /* 0x000fe20000000000 */
[----:B------:R-:W-:-:S06]  /*1300*/  UMOV UR5, 0x3c7abc9e ;  /* 0x3c7abc9e00057882 */ /* 0x000fcc0000000000 */
[----:B------:R-:W-:Y:S01]  /*1310*/  DFMA R14, R14, -UR4, R16 ;  /* 0x800000040e0e7c2b */ /* 0x000fe20008000010 */
[----:B------:R-:W-:Y:S01]  /*1320*/  UMOV UR4, 0x69ce2bdf ;  /* 0x69ce2bdf00047882 */ /* 0x000fe20000000000 */
[----:B------:R-:W-:Y:S01]  /*1330*/  IMAD.MOV.U32 R16, RZ, RZ, -0x35dec16 ;  /* 0xfca213eaff107424 */ /* 0x000fe200078e00ff */
[----:B------:R-:W-:Y:S01]  /*1340*/  UMOV UR5, 0x3e5ade15 ;  /* 0x3e5ade1500057882 */ /* 0x000fe20000000000 */
[----:B------:R-:W-:-:S06]  /*1350*/  IMAD.MOV.U32 R17, RZ, RZ, 0x3e928af3 ;  /* 0x3e928af3ff117424 */ /* 0x000fcc00078e00ff */
[----:B------:R-:W-:Y:S01]  /*1360*/  DFMA R16, R14, UR4, R16 ;  /* 0x000000040e107c2b */ /* 0x000fe20008000010 */
        /* <DEDUP_REMOVED lines=24> */
[----:B------:R-:W-:-:S08]  /*14f0*/  DFMA R16, R14, R16, 1 ;  /* 0x3ff000000e10742b */ /* 0x000fd00000000010 */
[----:B------:R-:W-:-:S10]  /*1500*/  DFMA R14, R14, R16, 1 ;  /* 0x3ff000000e0e742b */ /* 0x000fd40000000010 */
[----:B------:R-:W-:Y:S02]  /*1510*/  IMAD R7, R10, 0x100000, R15 ;  /* 0x001000000a077824 */ /* 0x000fe400078e020f */
[----:B------:R-:W-:Y:S01]  /*1520*/  IMAD.MOV.U32 R6, RZ, RZ, R14 ;  /* 0x000000ffff067224 */ /* 0x000fe200078e000e */
[----:B------:R-:W-:Y:S06]  /*1530*/  @!P0 BRA `(.L_x_17) ;  /* 0x0000000000308947 */ /* 0x000fec0003800000 */
[----:B------:R-:W-:Y:S01]  /*1540*/  FSETP.GEU.AND P1, PT, |R9|, 4.2275390625, PT ;  /* 0x408748000900780b */ /* 0x000fe20003f2e200 */
[C---:B------:R-:W-:Y:S02]  /*1550*/  DADD R16, R8.reuse, +INF ;  /* 0x7ff0000008107429 */ /* 0x040fe40000000000 */
[----:B------:R-:W-:-:S08]  /*1560*/  DSETP.GEU.AND P0, PT, R8, RZ, PT ;  /* 0x000000ff0800722a */ /* 0x000fd00003f0e000 */
[----:B------:R-:W-:Y:S02]  /*1570*/  FSEL R7, R17, RZ, P0 ;  /* 0x000000ff11077208 */ /* 0x000fe40000000000 */
[----:B------:R-:W-:-:S04]  /*1580*/  @!P1 LEA.HI R6, R10, R10, RZ, 0x1 ;  /* 0x0000000a0a069211 */ /* 0x000fc800078f08ff */
[----:B------:R-:W-:Y:S02]  /*1590*/  @!P1 SHF.R.S32.HI R9, RZ, 0x1, R6 ;  /* 0x00000001ff099819 */ /* 0x000fe40000011406 */
[----:B------:R-:W-:-:S03]  /*15a0*/  FSEL R6, R16, RZ, P0 ;  /* 0x000000ff10067208 */ /* 0x000fc60000000000 */
[----:B------:R-:W-:Y:S02]  /*15b0*/  @!P1 IMAD.IADD R8, R10, 0x1, -R9 ;  /* 0x000000010a089824 */ /* 0x000fe400078e0a09 */
[----:B------:R-:W-:-:S03]  /*15c0*/  @!P1 IMAD R15, R9, 0x100000, R15 ;  /* 0x00100000090f9824 */ /* 0x000fc600078e020f */
[----:B------:R-:W-:Y:S01]  /*15d0*/  @!P1 LEA R9, R8, 0x3ff00000, 0x14 ;  /* 0x3ff0000008099811 */ /* 0x000fe200078ea0ff */
[----:B------:R-:W-:-:S06]  /*15e0*/  @!P1 IMAD.MOV.U32 R8, RZ, RZ, RZ ;  /* 0x000000ffff089224 */ /* 0x000fcc00078e00ff */
[----:B------:R-:W-:-:S11]  /*15f0*/  @!P1 DMUL R6, R14, R8 ;  /* 0x000000080e069228 */ /* 0x000fd60000000000 */
.L_x_17:
[----:B------:R-:W-:Y:S02]  /*1600*/  DFMA R12, R12, R6, R6 ;  /* 0x000000060c0c722b */ /* 0x000fe40000000006 */
[----:B------:R-:W-:-:S08]  /*1610*/  DSETP.NEU.AND P0, PT, |R6|, +INF , PT ;  /* 0x7ff000000600742a */ /* 0x000fd00003f0d200 */
[----:B------:R-:W-:Y:S01]  /*1620*/  FSEL R8, R6, R12, !P0 ;  /* 0x0000000c06087208 */ /* 0x000fe20004000000 */
[----:B------:R-:W-:Y:S01]  /*1630*/  IMAD.MOV.U32 R6, RZ, RZ, R0 ;  /* 0x000000ffff067224 */ /* 0x000fe200078e0000 */
[----:B------:R-:W-:Y:S01]  /*1640*/  FSEL R9, R7, R13, !P0 ;  /* 0x0000000d07097208 */ /* 0x000fe20004000000 */
[----:B------:R-:W-:-:S04]  /*1650*/  IMAD.MOV.U32 R7, RZ, RZ, 0x0 ;  /* 0x00000000ff077424 */ /* 0x000fc800078e00ff */
[----:B------:R-:W-:Y:S05]  /*1660*/  RET.REL.NODEC R6 `(_Z44computeSumDiffElemWithOneElemPerThreadWithSMPfjS_S_) ;  /* 0xffffffe806647950 */ /* 0x000fea0003c3ffff */
.L_x_18:
[----:B------:R-:W-:-:S00]  /*1670*/  BRA `(.L_x_18) ;  /* 0xfffffffc00fc7947 */ /* 0x000fc0000383ffff */
[----:B------:R-:W-:-:S00]  /*1680*/  NOP ;  /* 0x0000000000007918 */ /* 0x000fc00000000000 */
[----:B------:R-:W-:-:S00]  /*1690*/  NOP ;  /* 0x0000000000007918 */ /* 0x000fc00000000000 */
[----:B------:R-:W-:-:S00]  /*16a0*/  NOP ;  /* 0x0000000000007918 */ /* 0x000fc00000000000 */
[----:B------:R-:W-:-:S00]  /*16b0*/  NOP ;  /* 0x0000000000007918 */ /* 0x000fc00000000000 */
[----:B------:R-:W-:-:S00]  /*16c0*/  NOP ;  /* 0x0000000000007918 */ /* 0x000fc00000000000 */
[----:B------:R-:W-:-:S00]  /*16d0*/  NOP ;  /* 0x0000000000007918 */ /* 0x000fc00000000000 */
[----:B------:R-:W-:-:S00]  /*16e0*/  NOP ;  /* 0x0000000000007918 */ /* 0x000fc00000000000 */
[----:B------:R-:W-:-:S00]  /*16f0*/  NOP ;  /* 0x0000000000007918 */ /* 0x000fc00000000000 */
.L_x_146:


//--------------------- .text._Z42computeGlobalSumWithOneElemPerThreadWithSMPfjS_ --------------------------
	.section	.text._Z42computeGlobalSumWithOneElemPerThreadWithSMPfjS_,"ax",@progbits
	.align	128
        .global         _Z42computeGlobalSumWithOneElemPerThreadWithSMPfjS_
        .type           _Z42computeGlobalSumWithOneElemPerThreadWithSMPfjS_,@function
        .size           _Z42computeGlobalSumWithOneElemPerThreadWithSMPfjS_,(.L_x_158 - _Z42computeGlobalSumWithOneElemPerThreadWithSMPfjS_)
        .other          _Z42computeGlobalSumWithOneElemPerThreadWithSMPfjS_,@"STO_CUDA_ENTRY STV_DEFAULT"
_Z42computeGlobalSumWithOneElemPerThreadWithSMPfjS_:
.text._Z42computeGlobalSumWithOneElemPerThreadWithSMPfjS_:
[----:B------:R-:W-:Y:S01]  /*0000*/  LDC R1, c[0x0][0x37c] ;  /* 0x0000df00ff017b82 */ /* 0x000fe20000000800 */
[----:B------:R-:W0:Y:S07]  /*0010*/  S2R R5, SR_TID.X ;  /* 0x0000000000057919 */ /* 0x000e2e0000002100 */
[----:B------:R-:W1:Y:S01]  /*0020*/  S2UR UR4, SR_CTAID.X ;  /* 0x00000000000479c3 */ /* 0x000e620000002500 */
[----:B------:R-:W2:Y:S01]  /*0030*/  LDCU UR5, c[0x0][0x388] ;  /* 0x00007100ff0577ac */ /* 0x000ea20008000800 */
[----:B------:R-:W-:Y:S01]  /*0040*/  BSSY.RECONVERGENT B0, `(.L_x_19) ;  /* 0x0000016000007945 */ /* 0x000fe20003800200 */
[----:B------:R-:W3:Y:S05]  /*0050*/  LDCU.64 UR6, c[0x0][0x358] ;  /* 0x00006b00ff0677ac */ /* 0x000eea0008000a00 */
[----:B------:R-:W1:Y:S01]  /*0060*/  LDC R0, c[0x0][0x360] ;  /* 0x0000d800ff007b82 */ /* 0x000e620000000800 */
[----:B0-----:R-:W-:Y:S01]  /*0070*/  ISETP.NE.AND P0, PT, R5, RZ, PT ;  /* 0x000000ff0500720c */ /* 0x001fe20003f05270 */
[----:B-1----:R-:W-:-:S05]  /*0080*/  IMAD R5, R0, UR4, R5 ;  /* 0x0000000400057c24 */ /* 0x002fca000f8e0205 */
[----:B--2---:R-:W-:-:S07]  /*0090*/  ISETP.GE.U32.AND P1, PT, R5, UR5, PT ;  /* 0x0000000505007c0c */ /* 0x004fce000bf26070 */
[----:B------:R-:W0:Y:S01]  /*00a0*/  @!P0 S2R R3, SR_CgaCtaId ;  /* 0x0000000000038919 */ /* 0x000e220000008800 */
[----:B------:R-:W-:-:S04]  /*00b0*/  @!P0 MOV R0, 0x400 ;  /* 0x0000040000008802 */ /* 0x000fc80000000f00 */
[----:B0-----:R-:W-:-:S05]  /*00c0*/  @!P0 LEA R0, R3, R0, 0x18 ;  /* 0x0000000003008211 */ /* 0x001fca00078ec0ff */
[----:B------:R0:W-:Y:S01]  /*00d0*/  @!P0 STS [R0], RZ ;  /* 0x000000ff00008388 */ /* 0x0001e20000000800 */
[----:B------:R-:W-:Y:S06]  /*00e0*/  BAR.SYNC.DEFER_BLOCKING 0x0 ;  /* 0x0000000000007b1d */ /* 0x000fec0000010000 */
[----:B---3--:R-:W-:Y:S05]  /*00f0*/  @P1 BRA `(.L_x_20) ;  /* 0x0000000000281947 */ /* 0x008fea0003800000 */
[----:B------:R-:W1:Y:S02]  /*0100*/  LDC.64 R2, c[0x0][0x380] ;  /* 0x0000e000ff027b82 */ /* 0x000e640000000a00 */
[----:B-1----:R-:W-:-:S06]  /*0110*/  IMAD.WIDE.U32 R2, R5, 0x4, R2 ;  /* 0x0000000405027825 */ /* 0x002fcc00078e0002 */
[----:B------:R1:W5:Y:S01]  /*0120*/  LDG.E R3, desc[UR6][R2.64] ;  /* 0x0000000602037981 */ /* 0x000362000c1e1900 */
[----:B0-----:R-:W-:Y:S01]  /*0130*/  MOV R0, 0x400 ;  /* 0x0000040000007802 */ /* 0x001fe20000000f00 */
[----:B------:R-:W0:Y:S03]  /*0140*/  S2R R5, SR_CgaCtaId ;  /* 0x0000000000057919 */ /* 0x000e260000008800 */
[----:B01----:R-:W-:-:S07]  /*0150*/  LEA R0, R5, R0, 0x18 ;  /* 0x0000000005007211 */ /* 0x003fce00078ec0ff */
.L_x_21:
[----:B------:R-:W0:Y:S02]  /*0160*/  LDS R4, [R0] ;  /* 0x0000000000047984 */ /* 0x000e240000000800 */
[----:B0----5:R-:W-:-:S05]  /*0170*/  FADD R5, R3, R4 ;  /* 0x0000000403057221 */ /* 0x021fca0000000000 */
[----:B------:R-:W0:Y:S02]  /*0180*/  ATOMS.CAST.SPIN P1, [R0], R4, R5 ;  /* 0x000000040000758d */ /* 0x000e240001820005 */
[----:B0-----:R-:W-:Y:S05]  /*0190*/  @!P1 BRA `(.L_x_21) ;  /* 0xfffffffc00f09947 */ /* 0x001fea000383ffff */
.L_x_20:
[----:B------:R-:W-:Y:S05]  /*01a0*/  BSYNC.RECONVERGENT B0 ;  /* 0x0000000000007941 */ /* 0x000fea0003800200 */
.L_x_19:
[----:B------:R-:W-:Y:S06]  /*01b0*/  BAR.SYNC.DEFER_BLOCKING 0x0 ;  /* 0x0000000000007b1d */ /* 0x000fec0000010000 */
[----:B------:R-:W-:Y:S05]  /*01c0*/  @P0 EXIT ;  /* 0x000000000000094d */ /* 0x000fea0003800000 */
[----:B------:R-:W1:Y:S01]  /*01d0*/  S2UR UR5, SR_CgaCtaId ;  /* 0x00000000000579c3 */ /* 0x000e620000008800 */
[----:B------:R-:W-:-:S07]  /*01e0*/  UMOV UR4, 0x400 ;  /* 0x0000040000047882 */ /* 0x000fce0000000000 */
[----:B------:R-:W2:Y:S01]  /*01f0*/  LDC.64 R2, c[0x0][0x390] ;  /* 0x0000e400ff027b82 */ /* 0x000ea20000000a00 */
[----:B-1----:R-:W-:-:S09]  /*0200*/  ULEA UR4, UR5, UR4, 0x18 ;  /* 0x0000000405047291 */ /* 0x002fd2000f8ec0ff */
[----:B------:R-:W2:Y:S04]  /*0210*/  LDS R5, [UR4] ;  /* 0x00000004ff057984 */ /* 0x000ea80008000800 */
[----:B--2---:R-:W-:Y:S01]  /*0220*/  REDG.E.ADD.F32.FTZ.RN.STRONG.GPU desc[UR6][R2.64], R5 ;  /* 0x00000005020079a6 */ /* 0x004fe2000c12f306 */
[----:B------:R-:W-:Y:S05]  /*0230*/  EXIT ;  /* 0x000000000000794d */ /* 0x000fea0003800000 */
.L_x_22:
        /* <DEDUP_REMOVED lines=12> */
.L_x_158:


//--------------------- .text._Z44computeSumDiffElemWithMultipleElemsPerThreadPfjjS_S_ --------------------------
	.section	.text._Z44computeSumDiffElemWithMultipleElemsPerThreadPfjjS_S_,"ax",@progbits
	.align	128
        .global         _Z44computeSumDiffElemWithMultipleElemsPerThreadPfjjS_S_
        .type           _Z44computeSumDiffElemWithMultipleElemsPerThreadPfjjS_S_,@function
        .size           _Z44computeSumDiffElemWithMultipleElemsPerThreadPfjjS_S_,(.L_x_148 - _Z44computeSumDiffElemWithMultipleElemsPerThreadPfjjS_S_)
        .other          _Z44computeSumDiffElemWithMultipleElemsPerThreadPfjjS_S_,@"STO_CUDA_ENTRY STV_DEFAULT"
_Z44computeSumDiffElemWithMultipleElemsPerThreadPfjjS_S_:
.text._Z44computeSumDiffElemWithMultipleElemsPerThreadPfjjS_S_:
[----:B------:R-:W-:Y:S08]  /*0000*/  LDC R1, c[0x0][0x37c] ;  /* 0x0000df00ff017b82 */ /* 0x000ff00000000800 */
[----:B------:R-:W0:Y:S01]  /*0010*/  LDC.64 R4, c[0x0][0x390] ;  /* 0x0000e400ff047b82 */ /* 0x000e220000000a00 */
[----:B------:R-:W0:Y:S01]  /*0020*/  LDCU.64 UR10, c[0x0][0x358] ;  /* 0x00006b00ff0a77ac */ /* 0x000e220008000a00 */
[----:B------:R-:W1:Y:S01]  /*0030*/  LDCU UR4, c[0x0][0x388] ;  /* 0x00007100ff0477ac */ /* 0x000e620008000800 */
[----:B0-----:R-:W2:Y:S01]  /*0040*/  LDG.E R0, desc[UR10][R4.64] ;  /* 0x0000000a04007981 */ /* 0x001ea2000c1e1900 */
[----:B-1----:R-:W-:-:S04]  /*0050*/  I2FP.F32.U32 R7, UR4 ;  /* 0x0000000400077c45 */ /* 0x002fc80008201000 */
[----:B------:R-:W0:Y:S01]  /*0060*/  LDC R2, c[0x0][0x360] ;  /* 0x0000d800ff027b82 */ /* 0x000e220000000800 */
[----:B------:R-:W1:Y:S07]  /*0070*/  MUFU.RCP R6, R7 ;  /* 0x0000000700067308 */ /* 0x000e6e0000001000 */
[----:B------:R-:W3:Y:S01]  /*0080*/  S2UR UR12, SR_CTAID.X ;  /* 0x00000000000c79c3 */ /* 0x000ee20000002500 */
[----:B-1----:R-:W-:-:S04]  /*0090*/  FFMA R3, -R7, R6, 1 ;  /* 0x3f80000007037423 */ /* 0x002fc80000000106 */
[----:B------:R-:W-:Y:S01]  /*00a0*/  FFMA R3, R6, R3, R6 ;  /* 0x0000000306037223 */ /* 0x000fe20000000006 */
[----:B--2---:R-:W1:Y:S03]  /*00b0*/  FCHK P0, R0, R7 ;  /* 0x0000000700007302 */ /* 0x004e660000000000 */
[----:B------:R-:W-:-:S04]  /*00c0*/  FFMA R6, R0, R3, RZ ;  /* 0x0000000300067223 */ /* 0x000fc800000000ff */
[----:B------:R-:W-:-:S04]  /*00d0*/  FFMA R8, -R7, R6, R0 ;  /* 0x0000000607087223 */ /* 0x000fc80000000100 */
[----:B------:R-:W-:Y:S01]  /*00e0*/  FFMA R3, R3, R8, R6 ;  /* 0x0000000803037223 */ /* 0x000fe20000000006 */
[----:B01-3--:R-:W-:Y:S06]  /*00f0*/  @!P0 BRA `(.L_x_23) ;  /* 0x0000000000088947 */ /* 0x00bfec0003800000 */
[----:B------:R-:W-:-:S07]  /*0100*/  MOV R4, 0x120 ;  /* 0x0000012000047802 */ /* 0x000fce0000000f00 */
[----:B------:R-:W-:Y:S05]  /*0110*/  CALL.REL.NOINC `($__internal_1_$__cuda_sm3x_div_rn_noftz_f32_slowpath) ;  /* 0x0000000c00947944 */ /* 0x000fea0003c00000 */
.L_x_23:
[----:B------:R-:W0:Y:S01]  /*0120*/  LDCU UR5, c[0x0][0x38c] ;  /* 0x00007180ff0577ac */ /* 0x000e220008000800 */
[----:B------:R-:W-:Y:S01]  /*0130*/  IMAD.MOV.U32 R4, RZ, RZ, RZ ;  /* 0x000000ffff047224 */ /* 0x000fe200078e00ff */
[----:B0-----:R-:W-:-:S09]  /*0140*/  UISETP.NE.AND UP0, UPT, UR5, URZ, UPT ;  /* 0x000000ff0500728c */ /* 0x001fd2000bf05270 */
[----:B------:R-:W-:Y:S05]  /*0150*/  BRA.U !UP0, `(.L_x_24) ;  /* 0x0000000d08787547 */ /* 0x000fea000b800000 */
[----:B------:R-:W0:Y:S01]  /*0160*/  S2R R5, SR_TID.X ;  /* 0x0000000000057919 */ /* 0x000e220000002100 */
[----:B------:R-:W-:Y:S01]  /*0170*/  UISETP.GE.U32.AND UP0, UPT, UR5, 0x4, UPT ;  /* 0x000000040500788c */ /* 0x000fe2000bf06070 */
[----:B------:R-:W-:Y:S01]  /*0180*/  IMAD.MOV.U32 R4, RZ, RZ, RZ ;  /* 0x000000ffff047224 */ /* 0x000fe200078e00ff */
[----:B------:R-:W1:Y:S01]  /*0190*/  LDCU UR13, c[0x0][0x370] ;  /* 0x00006e00ff0d77ac */ /* 0x000e620008000800 */
[----:B------:R-:W-:Y:S01]  /*01a0*/  ULOP3.LUT UR6, UR5, 0x3, URZ, 0xc0, !UPT ;  /* 0x0000000305067892 */ /* 0x000fe2000f8ec0ff */
[----:B------:R-:W-:-:S05]  /*01b0*/  UMOV UR4, URZ ;  /* 0x000000ff00047c82 */ /* 0x000fca0008000000 */
[----:B------:R-:W-:Y:S06]  /*01c0*/  BRA.U !UP0, `(.L_x_25) ;  /* 0x0000000908987547 */ /* 0x000fec000b800000 */
[----:B------:R-:W2:Y:S01]  /*01d0*/  LDC.64 R8, c[0x0][0x380] ;  /* 0x0000e000ff087b82 */ /* 0x000ea20000000a00 */
[----:B------:R-:W-:Y:S01]  /*01e0*/  ULOP3.LUT UR4, UR5, 0xfffffffc, URZ, 0xc0, !UPT ;  /* 0xfffffffc05047892 */ /* 0x000fe2000f8ec0ff */
[C-C-:B0-----:R-:W-:Y:S01]  /*01f0*/  IMAD R6, R2.reuse, UR12, R5.reuse ;  /* 0x0000000c02067c24 */ /* 0x141fe2000f8e0205 */
[----:B-1----:R-:W-:Y:S01]  /*0200*/  UIADD3 UR5, UPT, UPT, UR12, UR13, URZ ;  /* 0x0000000d0c057290 */ /* 0x002fe2000fffe0ff */
[----:B------:R-:W-:Y:S01]  /*0210*/  IMAD.MOV.U32 R4, RZ, RZ, RZ ;  /* 0x000000ffff047224 */ /* 0x000fe200078e00ff */
[----:B------:R-:W-:Y:S02]  /*0220*/  ULEA UR7, UR13, UR12, 0x1 ;  /* 0x0000000c0d077291 */ /* 0x000fe4000f8e08ff */
[----:B------:R-:W-:Y:S02]  /*0230*/  UIMAD UR8, UR13, 0x3, UR12 ;  /* 0x000000030d0878a4 */ /* 0x000fe4000f8e020c */
[C-C-:B------:R-:W-:Y:S01]  /*0240*/  IMAD R7, R2.reuse, UR5, R5.reuse ;  /* 0x0000000502077c24 */ /* 0x140fe2000f8e0205 */
[----:B------:R-:W0:Y:S01]  /*0250*/  LDCU UR18, c[0x0][0x388] ;  /* 0x00007100ff1277ac */ /* 0x000e220008000800 */
[----:B------:R-:W-:-:S02]  /*0260*/  IMAD R32, R2, UR7, R5 ;  /* 0x0000000702207c24 */ /* 0x000fc4000f8e0205 */
[----:B------:R-:W-:Y:S01]  /*0270*/  IMAD R33, R2, UR8, R5 ;  /* 0x0000000802217c24 */ /* 0x000fe2000f8e0205 */
[----:B------:R-:W-:-:S12]  /*0280*/  UIADD3 UR9, UPT, UPT, -UR4, URZ, URZ ;  /* 0x000000ff04097290 */ /* 0x000fd8000fffe1ff */
.L_x_49:
[----:B0-----:R-:W-:Y:S01]  /*0290*/  ISETP.GE.U32.AND P0, PT, R6, UR18, PT ;  /* 0x0000001206007c0c */ /* 0x001fe2000bf06070 */
[----:B------:R-:W-:-:S12]  /*02a0*/  BSSY.RECONVERGENT B0, `(.L_x_26) ;  /* 0x0000021000007945 */ /* 0x000fd80003800200 */
[----:B-1-34-:R-:W-:Y:S05]  /*02b0*/  @P0 BRA `(.L_x_27) ;  /* 0x00000000007c0947 */ /* 0x01afea0003800000 */
[----:B--2---:R-:W-:-:S05]  /*02c0*/  IMAD.WIDE R12, R6, 0x4, R8 ;  /* 0x00000004060c7825 */ /* 0x004fca00078e0208 */
[----:B------:R-:W2:Y:S01]  /*02d0*/  LDG.E R10, desc[UR10][R12.64] ;  /* 0x0000000a0c0a7981 */ /* 0x000ea2000c1e1900 */
[----:B------:R-:W-:Y:S01]  /*02e0*/  BSSY.RECONVERGENT B1, `(.L_x_28) ;  /* 0x0000007000017945 */ /* 0x000fe20003800200 */
[----:B------:R-:W-:Y:S01]  /*02f0*/  MOV R0, 0x350 ;  /* 0x0000035000007802 */ /* 0x000fe20000000f00 */
[----:B--2---:R-:W-:-:S04]  /*0300*/  FADD R10, R10, -R3 ;  /* 0x800000030a0a7221 */ /* 0x004fc80000000000 */
[----:B------:R-:W0:Y:S02]  /*0310*/  F2F.F64.F32 R36, R10 ;  /* 0x0000000a00247310 */ /* 0x000e240000201800 */
[----:B0-----:R-:W-:-:S10]  /*0320*/  DADD R14, -RZ, |R36| ;  /* 0x00000000ff0e7229 */ /* 0x001fd40000000524 */
[----:B------:R-:W-:-:S07]  /*0330*/  IMAD.MOV.U32 R35, RZ, RZ, R15 ;  /* 0x000000ffff237224 */ /* 0x000fce00078e000f */
[----:B------:R-:W-:Y:S05]  /*0340*/  CALL.REL.NOINC `($_Z44computeSumDiffElemWithMultipleElemsPerThreadPfjjS_S_$__internal_accurate_pow) ;  /* 0x0000001000987944 */ /* 0x000fea0003c00000 */
[----:B------:R-:W-:Y:S05]  /*0350*/  BSYNC.RECONVERGENT B1 ;  /* 0x0000000000017941 */ /* 0x000fea0003800200 */
.L_x_28:
[----:B------:R-:W-:Y:S01]  /*0360*/  DADD R12, R36, 2 ;  /* 0x40000000240c7429 */ /* 0x000fe20000000000 */
[C---:B------:R-:W-:Y:S01]  /*0370*/  FSETP.NEU.AND P1, PT, R10.reuse, RZ, PT ;  /* 0x000000ff0a00720b */ /* 0x040fe20003f2d000 */
[----:B------:R-:W-:Y:S01]  /*0380*/  BSSY.RECONVERGENT B1, `(.L_x_29) ;  /* 0x000000e000017945 */ /* 0x000fe20003800200 */
[----:B------:R-:W-:Y:S02]  /*0390*/  FSETP.NEU.AND P0, PT, R10, 1, PT ;  /* 0x3f8000000a00780b */ /* 0x000fe40003f0d000 */
[----:B------:R-:W-:Y:S02]  /*03a0*/  FSEL R14, R14, RZ, P1 ;  /* 0x000000ff0e0e7208 */ /* 0x000fe40000800000 */
[----:B------:R-:W-:-:S03]  /*03b0*/  FSEL R15, R15, RZ, P1 ;  /* 0x000000ff0f0f7208 */ /* 0x000fc60000800000 */
[----:B------:R-:W-:Y:S02]  /*03c0*/  LOP3.LUT R0, R13, 0x7ff00000, RZ, 0xc0, !PT ;  /* 0x7ff000000d007812 */ /* 0x000fe400078ec0ff */
[----:B------:R0:W1:Y:S02]  /*03d0*/  F2F.F64.F32 R12, R4 ;  /* 0x00000004000c7310 */ /* 0x0000640000201800 */
[----:B------:R-:W-:-:S13]  /*03e0*/  ISETP.NE.AND P2, PT, R0, 0x7ff00000, PT ;  /* 0x7ff000000000780c */ /* 0x000fda0003f45270 */
[----:B01----:R-:W-:Y:S05]  /*03f0*/  @P2 BRA `(.L_x_30) ;  /* 0x0000000000182947 */ /* 0x003fea0003800000 */
[----:B------:R-:W-:-:S13]  /*0400*/  FSETP.NAN.AND P1, PT, R10, R10, PT ;  /* 0x0000000a0a00720b */ /* 0x000fda0003f28000 */
[----:B------:R-:W-:Y:S01]  /*0410*/  @P1 DADD R14, R36, 2 ;  /* 0x40000000240e1429 */ /* 0x000fe20000000000 */
[----:B------:R-:W-:Y:S10]  /*0420*/  @P1 BRA `(.L_x_30) ;  /* 0x00000000000c1947 */ /* 0x000ff40003800000 */
[----:B------:R-:W-:-:S14]  /*0430*/  DSETP.NEU.AND P1, PT, |R36|, +INF , PT ;  /* 0x7ff000002400742a */ /* 0x000fdc0003f2d200 */
[----:B------:R-:W-:Y:S02]  /*0440*/  @!P1 IMAD.MOV.U32 R14, RZ, RZ, 0x0 ;  /* 0x00000000ff0e9424 */ /* 0x000fe400078e00ff */
[----:B------:R-:W-:-:S07]  /*0450*/  @!P1 IMAD.MOV.U32 R15, RZ, RZ, 0x7ff00000 ;  /* 0x7ff00000ff0f9424 */ /* 0x000fce00078e00ff */
.L_x_30:
[----:B------:R-:W-:Y:S05]  /*0460*/  BSYNC.RECONVERGENT B1 ;  /* 0x0000000000017941 */ /* 0x000fea0003800200 */
.L_x_29:
[----:B------:R-:W-:Y:S02]  /*0470*/  FSEL R10, R14, RZ, P0 ;  /* 0x000000ff0e0a7208 */ /* 0x000fe40000000000 */
[----:B------:R-:W-:-:S06]  /*0480*/  FSEL R11, R15, 1.875, P0 ;  /* 0x3ff000000f0b7808 */ /* 0x000fcc0000000000 */
[----:B------:R-:W-:-:S06]  /*0490*/  DADD R12, R12, R10 ;  /* 0x000000000c0c7229 */ /* 0x000fcc000000000a */
[----:B------:R0:W1:Y:S05]  /*04a0*/  F2F.F32.F64 R4, R12 ;  /* 0x0000000c00047310 */ /* 0x00006a0000301000 */
.L_x_27:
[----:B------:R-:W-:Y:S05]  /*04b0*/  BSYNC.RECONVERGENT B0 ;  /* 0x0000000000007941 */ /* 0x000fea0003800200 */
.L_x_26:
[----:B------:R-:W-:Y:S01]  /*04c0*/  ISETP.GE.U32.AND P0, PT, R7, UR18, PT ;  /* 0x0000001207007c0c */ /* 0x000fe2000bf06070 */
[----:B------:R-:W-:-:S12]  /*04d0*/  BSSY.RECONVERGENT B0, `(.L_x_31) ;  /* 0x0000023000007945 */ /* 0x000fd80003800200 */
[----:B------:R-:W-:Y:S05]  /*04e0*/  @P0 BRA `(.L_x_32) ;  /* 0x0000000000840947 */ /* 0x000fea0003800000 */
[----:B0-2---:R-:W-:-:S05]  /*04f0*/  IMAD.WIDE R12, R7, 0x4, R8 ;  /* 0x00000004070c7825 */ /* 0x005fca00078e0208 */
[----:B------:R-:W2:Y:S01]  /*0500*/  LDG.E R10, desc[UR10][R12.64] ;  /* 0x0000000a0c0a7981 */ /* 0x000ea2000c1e1900 */
[----:B------:R-:W-:Y:S01]  /*0510*/  BSSY.RECONVERGENT B1, `(.L_x_33) ;  /* 0x0000007000017945 */ /* 0x000fe20003800200 */
[----:B------:R-:W-:Y:S01]  /*0520*/  MOV R0, 0x580 ;  /* 0x0000058000007802 */ /* 0x000fe20000000f00 */
[----:B--2---:R-:W-:-:S04]  /*0530*/  FADD R10, R10, -R3 ;  /* 0x800000030a0a7221 */ /* 0x004fc80000000000 */
[----:B------:R-:W0:Y:S02]  /*0540*/  F2F.F64.F32 R36, R10 ;  /* 0x0000000a00247310 */ /* 0x000e240000201800 */
[----:B0-----:R-:W-:-:S10]  /*0550*/  DADD R14, -RZ, |R36| ;  /* 0x00000000ff0e7229 */ /* 0x001fd40000000524 */
[----:B------:R-:W-:-:S07]  /*0560*/  IMAD.MOV.U32 R35, RZ, RZ, R15 ;  /* 0x000000ffff237224 */ /* 0x000fce00078e000f */
[----:B-1----:R-:W-:Y:S05]  /*0570*/  CALL.REL.NOINC `($_Z44computeSumDiffElemWithMultipleElemsPerThreadPfjjS_S_$__internal_accurate_pow) ;  /* 0x00000010000c7944 */ /* 0x002fea0003c00000 */
[----:B------:R-:W-:Y:S05]  /*0580*/  BSYNC.RECONVERGENT B1 ;  /* 0x0000000000017941 */ /* 0x000fea0003800200 */
.L_x_33:
[----:B------:R-:W-:Y:S01]  /*0590*/  DADD R12, R36, 2 ;  /* 0x40000000240c7429 */ /* 0x000fe20000000000 */
[----:B------:R-:W-:Y:S01]  /*05a0*/  FSETP.NEU.AND P0, PT, R10, RZ, PT ;  /* 0x000000ff0a00720b */ /* 0x000fe20003f0d000 */
[----:B------:R-:W-:Y:S03]  /*05b0*/  BSSY.RECONVERGENT B1, `(.L_x_34) ;  /* 0x000000e000017945 */ /* 0x000fe60003800200 */
[----:B------:R-:W-:Y:S02]  /*05c0*/  FSEL R14, R14, RZ, P0 ;  /* 0x000000ff0e0e7208 */ /* 0x000fe40000000000 */
[----:B------:R-:W-:-:S03]  /*05d0*/  FSEL R15, R15, RZ, P0 ;  /* 0x000000ff0f0f7208 */ /* 0x000fc60000000000 */
[----:B------:R-:W-:-:S04]  /*05e0*/  LOP3.LUT R12, R13, 0x7ff00000, RZ, 0xc0, !PT ;  /* 0x7ff000000d0c7812 */ /* 0x000fc800078ec0ff */
[----:B------:R-:W-:-:S13]  /*05f0*/  ISETP.NE.AND P1, PT, R12, 0x7ff00000, PT ;  /* 0x7ff000000c00780c */ /* 0x000fda0003f25270 */
[----:B------:R-:W-:Y:S05]  /*0600*/  @P1 BRA `(.L_x_35) ;  /* 0x0000000000201947 */ /* 0x000fea0003800000 */
[----:B------:R-:W-:-:S13]  /*0610*/  FSETP.NAN.AND P0, PT, R10, R10, PT ;  /* 0x0000000a0a00720b */ /* 0x000fda0003f08000 */
[----:B------:R-:W-:Y:S05]  /*0620*/  @P0 BRA `(.L_x_36) ;  /* 0x0000000000140947 */ /* 0x000fea0003800000 */
[----:B------:R-:W-:-:S14]  /*0630*/  DSETP.NEU.AND P0, PT, |R36|, +INF , PT ;  /* 0x7ff000002400742a */ /* 0x000fdc0003f0d200 */
[----:B------:R-:W-:Y:S05]  /*0640*/  @P0 BRA `(.L_x_35) ;  /* 0x0000000000100947 */ /* 0x000fea0003800000 */
[----:B------:R-:W-:Y:S02]  /*0650*/  IMAD.MOV.U32 R14, RZ, RZ, 0x0 ;  /* 0x00000000ff0e7424 */ /* 0x000fe400078e00ff */
[----:B------:R-:W-:Y:S01]  /*0660*/  IMAD.MOV.U32 R15, RZ, RZ, 0x7ff00000 ;  /* 0x7ff00000ff0f7424 */ /* 0x000fe200078e00ff */
[----:B------:R-:W-:Y:S06]  /*0670*/  BRA `(.L_x_35) ;  /* 0x0000000000047947 */ /* 0x000fec0003800000 */
.L_x_36:
[----:B------:R-:W-:-:S11]  /*0680*/  DADD R14, R36, 2 ;  /* 0x40000000240e7429 */ /* 0x000fd60000000000 */
.L_x_35:
[----:B------:R-:W-:Y:S05]  /*0690*/  BSYNC.RECONVERGENT B1 ;  /* 0x0000000000017941 */ /* 0x000fea0003800200 */
.L_x_34:
[----:B------:R-:W0:Y:S01]  /*06a0*/  F2F.F64.F32 R12, R4 ;  /* 0x00000004000c7310 */ /* 0x000e220000201800 */
[----:B------:R-:W-:-:S04]  /*06b0*/  FSETP.NEU.AND P0, PT, R10, 1, PT ;  /* 0x3f8000000a00780b */ /* 0x000fc80003f0d000 */
[----:B------:R-:W-:Y:S02]  /*06c0*/  FSEL R10, R14, RZ, P0 ;  /* 0x000000ff0e0a7208 */ /* 0x000fe40000000000 */
[----:B------:R-:W-:-:S06]  /*06d0*/  FSEL R11, R15, 1.875, P0 ;  /* 0x3ff000000f0b7808 */ /* 0x000fcc0000000000 */
[----:B0-----:R-:W-:-:S06]  /*06e0*/  DADD R10, R12, R10 ;  /* 0x000000000c0a7229 */ /* 0x001fcc000000000a */
[----:B------:R3:W4:Y:S05]  /*06f0*/  F2F.F32.F64 R4, R10 ;  /* 0x0000000a00047310 */ /* 0x00072a0000301000 */
.L_x_32:
[----:B------:R-:W-:Y:S05]  /*0700*/  BSYNC.RECONVERGENT B0 ;  /* 0x0000000000007941 */ /* 0x000fea0003800200 */
.L_x_31:
[----:B------:R-:W-:Y:S01]  /*0710*/  ISETP.GE.U32.AND P0, PT, R32, UR18, PT ;  /* 0x0000001220007c0c */ /* 0x000fe2000bf06070 */
[----:B------:R-:W-:-:S12]  /*0720*/  BSSY.RECONVERGENT B0, `(.L_x_37) ;  /* 0x0000023000007945 */ /* 0x000fd80003800200 */
[----:B------:R-:W-:Y:S05]  /*0730*/  @P0 BRA `(.L_x_38) ;  /* 0x0000000000840947 */ /* 0x000fea0003800000 */
[----:B0-2---:R-:W-:-:S05]  /*0740*/  IMAD.WIDE R12, R32, 0x4, R8 ;  /* 0x00000004200c7825 */ /* 0x005fca00078e0208 */
[----:B---3--:R-:W2:Y:S01]  /*0750*/  LDG.E R10, desc[UR10][R12.64] ;  /* 0x0000000a0c0a7981 */ /* 0x008ea2000c1e1900 */
[----:B------:R-:W-:Y:S01]  /*0760*/  BSSY.RECONVERGENT B1, `(.L_x_39) ;  /* 0x0000007000017945 */ /* 0x000fe20003800200 */
[----:B------:R-:W-:Y:S01]  /*0770*/  MOV R0, 0x7d0 ;  /* 0x000007d000007802 */ /* 0x000fe20000000f00 */
[----:B--2---:R-:W-:-:S04]  /*0780*/  FADD R10, R10, -R3 ;  /* 0x800000030a0a7221 */ /* 0x004fc80000000000 */
[----:B------:R-:W0:Y:S02]  /*0790*/  F2F.F64.F32 R36, R10 ;  /* 0x0000000a00247310 */ /* 0x000e240000201800 */
[----:B0-----:R-:W-:-:S10]  /*07a0*/  DADD R14, -RZ, |R36| ;  /* 0x00000000ff0e7229 */ /* 0x001fd40000000524 */
[----:B------:R-:W-:-:S07]  /*07b0*/  IMAD.MOV.U32 R35, RZ, RZ, R15 ;  /* 0x000000ffff237224 */ /* 0x000fce00078e000f */
[----:B-1--4-:R-:W-:Y:S05]  /*07c0*/  CALL.REL.NOINC `($_Z44computeSumDiffElemWithMultipleElemsPerThreadPfjjS_S_$__internal_accurate_pow) ;  /* 0x0000000c00787944 */ /* 0x012fea0003c00000 */
[----:B------:R-:W-:Y:S05]  /*07d0*/  BSYNC.RECONVERGENT B1 ;  /* 0x0000000000017941 */ /* 0x000fea0003800200 */
.L_x_39:
        /* <DEDUP_REMOVED lines=15> */
.L_x_42:
[----:B------:R-:W-:-:S11]  /*08d0*/  DADD R14, R36, 2 ;  /* 0x40000000240e7429 */ /* 0x000fd60000000000 */
.L_x_41:
[----:B------:R-:W-:Y:S05]  /*08e0*/  BSYNC.RECONVERGENT B1 ;  /* 0x0000000000017941 */ /* 0x000fea0003800200 */
.L_x_40:
[----:B------:R-:W0:Y:S01]  /*08f0*/  F2F.F64.F32 R12, R4 ;  /* 0x00000004000c7310 */ /* 0x000e220000201800 */
[----:B------:R-:W-:-:S04]  /*0900*/  FSETP.NEU.AND P0, PT, R10, 1, PT ;  /* 0x3f8000000a00780b */ /* 0x000fc80003f0d000 */
[----:B------:R-:W-:Y:S02]  /*0910*/  FSEL R10, R14, RZ, P0 ;  /* 0x000000ff0e0a7208 */ /* 0x000fe40000000000 */
[----:B------:R-:W-:-:S06]  /*0920*/  FSEL R11, R15, 1.875, P0 ;  /* 0x3ff000000f0b7808 */ /* 0x000fcc0000000000 */
[----:B0-----:R-:W-:-:S06]  /*0930*/  DADD R10, R12, R10 ;  /* 0x000000000c0a7229 */ /* 0x001fcc000000000a */
[----:B------:R0:W1:Y:S05]  /*0940*/  F2F.F32.F64 R4, R10 ;  /* 0x0000000a00047310 */ /* 0x00006a0000301000 */
.L_x_38:
[----:B------:R-:W-:Y:S05]  /*0950*/  BSYNC.RECONVERGENT B0 ;  /* 0x0000000000007941 */ /* 0x000fea0003800200 */
.L_x_37:
[----:B------:R-:W-:Y:S01]  /*0960*/  ISETP.GE.U32.AND P0, PT, R33, UR18, PT ;  /* 0x0000001221007c0c */ /* 0x000fe2000bf06070 */
[----:B------:R-:W-:-:S12]  /*0970*/  BSSY.RECONVERGENT B0, `(.L_x_43) ;  /* 0x0000023000007945 */ /* 0x000fd80003800200 */
[----:B------:R-:W-:Y:S05]  /*0980*/  @P0 BRA `(.L_x_44) ;  /* 0x0000000000840947 */ /* 0x000fea0003800000 */
[----:B0-2---:R-:W-:-:S06]  /*0990*/  IMAD.WIDE R12, R33, 0x4, R8 ;  /* 0x00000004210c7825 */ /* 0x005fcc00078e0208 */
[----:B------:R-:W2:Y:S01]  /*09a0*/  LDG.E R12, desc[UR10][R12.64] ;  /* 0x0000000a0c0c7981 */ /* 0x000ea2000c1e1900 */
[----:B------:R-:W-:Y:S01]  /*09b0*/  BSSY.RECONVERGENT B1, `(.L_x_45) ;  /* 0x0000007000017945 */ /* 0x000fe20003800200 */
[----:B------:R-:W-:Y:S01]  /*09c0*/  MOV R0, 0xa20 ;  /* 0x00000a2000007802 */ /* 0x000fe20000000f00 */
[----:B--2---:R-:W-:-:S04]  /*09d0*/  FADD R34, R12, -R3 ;  /* 0x800000030c227221 */ /* 0x004fc80000000000 */
[----:B---3--:R-:W0:Y:S02]  /*09e0*/  F2F.F64.F32 R10, R34 ;  /* 0x00000022000a7310 */ /* 0x008e240000201800 */
[----:B0-----:R-:W-:-:S10]  /*09f0*/  DADD R14, -RZ, |R10| ;  /* 0x00000000ff0e7229 */ /* 0x001fd4000000050a */
[----:B------:R-:W-:-:S07]  /*0a00*/  IMAD.MOV.U32 R35, RZ, RZ, R15 ;  /* 0x000000ffff237224 */ /* 0x000fce00078e000f */
[----:B-1--4-:R-:W-:Y:S05]  /*0a10*/  CALL.REL.NOINC `($_Z44computeSumDiffElemWithMultipleElemsPerThreadPfjjS_S_$__internal_accurate_pow) ;  /* 0x0000000800e47944 */ /* 0x012fea0003c00000 */
[----:B------:R-:W-:Y:S05]  /*0a20*/  BSYNC.RECONVERGENT B1 ;  /* 0x0000000000017941 */ /* 0x000fea0003800200 */
.L_x_45:
        /* <DEDUP_REMOVED lines=15> */
.L_x_48:
[----:B------:R-:W-:-:S11]  /*0b20*/  DADD R14, R10, 2 ;  /* 0x400000000a0e7429 */ /* 0x000fd60000000000 */
.L_x_47:
[----:B------:R-:W-:Y:S05]  /*0b30*/  BSYNC.RECONVERGENT B1 ;  /* 0x0000000000017941 */ /* 0x000fea0003800200 */
.L_x_46:
[----:B------:R-:W0:Y:S01]  /*0b40*/  F2F.F64.F32 R12, R4 ;  /* 0x00000004000c7310 */ /* 0x000e220000201800 */
[----:B------:R-:W-:-:S04]  /*0b50*/  FSETP.NEU.AND P0, PT, R34, 1, PT ;  /* 0x3f8000002200780b */ /* 0x000fc80003f0d000 */
[----:B------:R-:W-:Y:S02]  /*0b60*/  FSEL R10, R14, RZ, P0 ;  /* 0x000000ff0e0a7208 */ /* 0x000fe40000000000 */
[----:B------:R-:W-:-:S06]  /*0b70*/  FSEL R11, R15, 1.875, P0 ;  /* 0x3ff000000f0b7808 */ /* 0x000fcc0000000000 */
[----:B0-----:R-:W-:-:S06]  /*0b80*/  DADD R10, R12, R10 ;  /* 0x000000000c0a7229 */ /* 0x001fcc000000000a */
[----:B------:R0:W1:Y:S05]  /*0b90*/  F2F.F32.F64 R4, R10 ;  /* 0x0000000a00047310 */ /* 0x00006a0000301000 */
.L_x_44:
[----:B------:R-:W-:Y:S05]  /*0ba0*/  BSYNC.RECONVERGENT B0 ;  /* 0x0000000000007941 */ /* 0x000fea0003800200 */
.L_x_43:
[----:B------:R-:W-:Y:S01]  /*0bb0*/  UIADD3 UR9, UPT, UPT, UR9, 0x4, URZ ;  /* 0x0000000409097890 */ /* 0x000fe2000fffe0ff */
[----:B------:R-:W-:-:S03]  /*0bc0*/  IMAD R0, R2, UR13, RZ ;  /* 0x0000000d02007c24 */ /* 0x000fc6000f8e02ff */
[----:B------:R-:W-:Y:S01]  /*0bd0*/  UISETP.NE.AND UP0, UPT, UR9, URZ, UPT ;  /* 0x000000ff0900728c */ /* 0x000fe2000bf05270 */
[C---:B------:R-:W-:Y:S02]  /*0be0*/  IMAD R7, R0.reuse, 0x4, R7 ;  /* 0x0000000400077824 */ /* 0x040fe400078e0207 */
[C---:B------:R-:W-:Y:S02]  /*0bf0*/  IMAD R32, R0.reuse, 0x4, R32 ;  /* 0x0000000400207824 */ /* 0x040fe400078e0220 */
[C---:B------:R-:W-:Y:S02]  /*0c00*/  IMAD R33, R0.reuse, 0x4, R33 ;  /* 0x0000000400217824 */ /* 0x040fe400078e0221 */
[----:B------:R-:W-:Y:S02]  /*0c10*/  IMAD R6, R0, 0x4, R6 ;  /* 0x0000000400067824 */ /* 0x000fe400078e0206 */
[----:B------:R-:W-:Y:S05]  /*0c20*/  BRA.U UP0, `(.L_x_49) ;  /* 0xfffffff500987547 */ /* 0x000fea000b83ffff */
.L_x_25:
[----:B------:R-:W-:-:S09]  /*0c30*/  UISETP.NE.AND UP0, UPT, UR6, URZ, UPT ;  /* 0x000000ff0600728c */ /* 0x000fd2000bf05270 */
[----:B------:R-:W-:Y:S05]  /*0c40*/  BRA.U !UP0, `(.L_x_24) ;  /* 0x0000000108bc7547 */ /* 0x000fea000b800000 */
[----:B--2---:R-:W2:Y:S01]  /*0c50*/  LDC.64 R8, c[0x0][0x380] ;  /* 0x0000e000ff087b82 */ /* 0x004ea20000000a00 */
[----:B-1----:R-:W-:Y:S01]  /*0c60*/  UIMAD UR5, UR13, UR4, UR12 ;  /* 0x000000040d0572a4 */ /* 0x002fe2000f8e020c */
[----:B------:R-:W1:Y:S05]  /*0c70*/  LDCU UR8, c[0x0][0x388] ;  /* 0x00007100ff0877ac */ /* 0x000e6a0008000800 */
[C---:B0-----:R-:W-:Y:S01]  /*0c80*/  IMAD R5, R2.reuse, UR5, R5 ;  /* 0x0000000502057c24 */ /* 0x041fe2000f8e0205 */
[----:B------:R-:W-:Y:S01]  /*0c90*/  UIADD3 UR7, UPT, UPT, -UR6, URZ, URZ ;  /* 0x000000ff06077290 */ /* 0x000fe2000fffe1ff */
[----:B------:R-:W-:-:S11]  /*0ca0*/  IMAD R2, R2, UR13, RZ ;  /* 0x0000000d02027c24 */ /* 0x000fd6000f8e02ff */
.L_x_56:
[----:B-1----:R-:W-:Y:S01]  /*0cb0*/  ISETP.GE.U32.AND P0, PT, R5, UR8, PT ;  /* 0x0000000805007c0c */ /* 0x002fe2000bf06070 */
[----:B------:R-:W-:Y:S01]  /*0cc0*/  UIADD3 UR7, UPT, UPT, UR7, 0x1, URZ ;  /* 0x0000000107077890 */ /* 0x000fe2000fffe0ff */
[----:B------:R-:W-:Y:S03]  /*0cd0*/  BSSY.RECONVERGENT B0, `(.L_x_50) ;  /* 0x0000024000007945 */ /* 0x000fe60003800200 */
[----:B------:R-:W-:-:S08]  /*0ce0*/  UISETP.NE.AND UP0, UPT, UR7, URZ, UPT ;  /* 0x000000ff0700728c */ /* 0x000fd0000bf05270 */
[----:B0-----:R-:W-:Y:S05]  /*0cf0*/  @P0 BRA `(.L_x_51) ;  /* 0x0000000000840947 */ /* 0x001fea0003800000 */
[----:B--2---:R-:W-:-:S05]  /*0d00*/  IMAD.WIDE R12, R5, 0x4, R8 ;  /* 0x00000004050c7825 */ /* 0x004fca00078e0208 */
[----:B------:R-:W2:Y:S01]  /*0d10*/  LDG.E R6, desc[UR10][R12.64] ;  /* 0x0000000a0c067981 */ /* 0x000ea2000c1e1900 */
[----:B------:R-:W-:Y:S01]  /*0d20*/  BSSY.RECONVERGENT B1, `(.L_x_52) ;  /* 0x0000007000017945 */ /* 0x000fe20003800200 */
[----:B------:R-:W-:Y:S01]  /*0d30*/  MOV R0, 0xd90 ;  /* 0x00000d9000007802 */ /* 0x000fe20000000f00 */
[----:B--2---:R-:W-:-:S04]  /*0d40*/  FADD R6, R6, -R3 ;  /* 0x8000000306067221 */ /* 0x004fc80000000000 */
[----:B---3--:R-:W0:Y:S02]  /*0d50*/  F2F.F64.F32 R10, R6 ;  /* 0x00000006000a7310 */ /* 0x008e240000201800 */
[----:B0-----:R-:W-:-:S10]  /*0d60*/  DADD R14, -RZ, |R10| ;  /* 0x00000000ff0e7229 */ /* 0x001fd4000000050a */
[----:B------:R-:W-:-:S07]  /*0d70*/  IMAD.MOV.U32 R35, RZ, RZ, R15 ;  /* 0x000000ffff237224 */ /* 0x000fce00078e000f */
[----:B----4-:R-:W-:Y:S05]  /*0d80*/  CALL.REL.NOINC `($_Z44computeSumDiffElemWithMultipleElemsPerThreadPfjjS_S_$__internal_accurate_pow) ;  /* 0x0000000800087944 */ /* 0x010fea0003c00000 */
[----:B------:R-:W-:Y:S05]  /*0d90*/  BSYNC.RECONVERGENT B1 ;  /* 0x0000000000017941 */ /* 0x000fea0003800200 */
.L_x_52:
        /* <DEDUP_REMOVED lines=15> */
.L_x_55:
[----:B------:R-:W-:-:S11]  /*0e90*/  DADD R14, R10, 2 ;  /* 0x400000000a0e7429 */ /* 0x000fd60000000000 */
.L_x_54:
[----:B------:R-:W-:Y:S05]  /*0ea0*/  BSYNC.RECONVERGENT B1 ;  /* 0x0000000000017941 */ /* 0x000fea0003800200 */
.L_x_53:
[----:B------:R-:W0:Y:S01]  /*0eb0*/  F2F.F64.F32 R10, R4 ;  /* 0x00000004000a7310 */ /* 0x000e220000201800 */
[----:B------:R-:W-:-:S04]  /*0ec0*/  FSETP.NEU.AND P0, PT, R6, 1, PT ;  /* 0x3f8000000600780b */ /* 0x000fc80003f0d000 */
[----:B------:R-:W-:Y:S02]  /*0ed0*/  FSEL R6, R14, RZ, P0 ;  /* 0x000000ff0e067208 */ /* 0x000fe40000000000 */
[----:B------:R-:W-:-:S06]  /*0ee0*/  FSEL R7, R15, 1.875, P0 ;  /* 0x3ff000000f077808 */ /* 0x000fcc0000000000 */
[----:B0-----:R-:W-:-:S06]  /*0ef0*/  DADD R6, R10, R6 ;  /* 0x000000000a067229 */ /* 0x001fcc0000000006 */
[----:B------:R0:W1:Y:S05]  /*0f00*/  F2F.F32.F64 R4, R6 ;  /* 0x0000000600047310 */ /* 0x00006a0000301000 */
.L_x_51:
[----:B------:R-:W-:Y:S05]  /*0f10*/  BSYNC.RECONVERGENT B0 ;  /* 0x0000000000007941 */ /* 0x000fea0003800200 */
.L_x_50:
[----:B------:R-:W-:Y:S01]  /*0f20*/  IMAD.IADD R5, R2, 0x1, R5 ;  /* 0x0000000102057824 */ /* 0x000fe200078e0205 */
[----:B------:R-:W-:Y:S06]  /*0f30*/  BRA.U UP0, `(.L_x_56) ;  /* 0xfffffffd005c7547 */ /* 0x000fec000b83ffff */
.L_x_24:
[----:B------:R-:W1:Y:S02]  /*0f40*/  LDC.64 R2, c[0x0][0x398] ;  /* 0x0000e600ff027b82 */ /* 0x000e640000000a00 */
[----:B-1--4-:R-:W-:Y:S01]  /*0f50*/  REDG.E.ADD.F32.FTZ.RN.STRONG.GPU desc[UR10][R2.64], R4 ;  /* 0x00000004020079a6 */ /* 0x012fe2000c12f30a */
[----:B------:R-:W-:Y:S05]  /*0f60*/  EXIT ;  /* 0x000000000000794d */ /* 0x000fea0003800000 */
        .weak           $__internal_1_$__cuda_sm3x_div_rn_noftz_f32_slowpath
        .type           $__internal_1_$__cuda_sm3x_div_rn_noftz_f32_slowpath,@function
        .size           $__internal_1_$__cuda_sm3x_div_rn_noftz_f32_slowpath,($_Z44computeSumDiffElemWithMultipleElemsPerThreadPfjjS_S_$__internal_accurate_pow - $__internal_1_$__cuda_sm3x_div_rn_noftz_f32_slowpath)
$__internal_1_$__cuda_sm3x_div_rn_noftz_f32_slowpath:
[----:B------:R-:W-:Y:S01]  /*0f70*/  SHF.R.U32.HI R5, RZ, 0x17, R7 ;  /* 0x00000017ff057819 */ /* 0x000fe20000011607 */
[--C-:B------:R-:W-:Y:S01]  /*0f80*/  IMAD.MOV.U32 R8, RZ, RZ, R0.reuse ;  /* 0x000000ffff087224 */ /* 0x100fe200078e0000 */
[----:B------:R-:W-:Y:S02]  /*0f90*/  SHF.R.U32.HI R3, RZ, 0x17, R0 ;  /* 0x00000017ff037819 */ /* 0x000fe40000011600 */
        /* <DEDUP_REMOVED lines=8> */
[----:B------:R-:W-:Y:S01]  /*1020*/  FSETP.GTU.FTZ.AND P0, PT, |R0|, +INF , PT ;  /* 0x7f8000000000780b */ /* 0x000fe20003f1c200 */
[----:B------:R-:W-:Y:S01]  /*1030*/  IMAD.MOV.U32 R3, RZ, RZ, R7 ;  /* 0x000000ffff037224 */ /* 0x000fe200078e0007 */
        /* <DEDUP_REMOVED lines=22> */
.L_x_57:
[----:B------:R-:W-:Y:S01]  /*11a0*/  LEA R0, R6, 0xc0800000, 0x17 ;  /* 0xc080000006007811 */ /* 0x000fe200078eb8ff */
[----:B------:R-:W-:-:S04]  /*11b0*/  VIADD R5, R5, 0xffffff81 ;  /* 0xffffff8105057836 */ /* 0x000fc80000000000 */
[----:B------:R-:W-:Y:S01]  /*11c0*/  IMAD.IADD R7, R7, 0x1, -R0 ;  /* 0x0000000107077824 */ /* 0x000fe200078e0a00 */
[C---:B------:R-:W-:Y:S01]  /*11d0*/  IADD3 R6, PT, PT, R5.reuse, 0x7f, -R6 ;  /* 0x0000007f05067810 */ /* 0x040fe20007ffe806 */
[----:B------:R-:W-:Y:S02]  /*11e0*/  IMAD R0, R5, -0x800000, R8 ;  /* 0xff80000005007824 */ /* 0x000fe400078e0208 */
[----:B------:R-:W0:Y:S01]  /*11f0*/  MUFU.RCP R3, R7 ;  /* 0x0000000700037308 */ /* 0x000e220000001000 */
[----:B------:R-:W-:Y:S01]  /*1200*/  FADD.FTZ R11, -R7, -RZ ;  /* 0x800000ff070b7221 */ /* 0x000fe20000010100 */
[----:B------:R-:W-:-:S03]  /*1210*/  IMAD.IADD R6, R6, 0x1, R9 ;  /* 0x0000000106067824 */ /* 0x000fc600078e0209 */
        /* <DEDUP_REMOVED lines=20> */
[CCC-:B------:R-:W-:Y:S01]  /*1360*/  FFMA.RZ R0, R10.reuse, R8.reuse, R13.reuse ;  /* 0x000000080a007223 */ /* 0x1c0fe2000000c00d */
[C---:B------:R-:W-:Y:S02]  /*1370*/  VIADD R7, R9.reuse, 0x20 ;  /* 0x0000002009077836 */ /* 0x040fe40000000000 */
[-CC-:B------:R-:W-:Y:S01]  /*1380*/  FFMA.RM R5, R10, R8.reuse, R13.reuse ;  /* 0x000000080a057223 */ /* 0x180fe2000000400d */
[C---:B------:R-:W-:Y:S02]  /*1390*/  ISETP.NE.AND P2, PT, R9.reuse, RZ, PT ;  /* 0x000000ff0900720c */ /* 0x040fe40003f45270 */
[----:B------:R-:W-:Y:S01]  /*13a0*/  LOP3.LUT R6, R0, 0x7fffff, RZ, 0xc0, !PT ;  /* 0x007fffff00067812 */ /* 0x000fe200078ec0ff */
[----:B------:R-:W-:Y:S01]  /*13b0*/  FFMA.RP R0, R10, R8, R13 ;  /* 0x000000080a007223 */ /* 0x000fe2000000800d */
[----:B------:R-:W-:Y:S01]  /*13c0*/  IMAD.MOV R8, RZ, RZ, -R9 ;  /* 0x000000ffff087224 */ /* 0x000fe200078e0a09 */
[----:B------:R-:W-:Y:S02]  /*13d0*/  ISETP.NE.AND P1, PT, R9, RZ, PT ;  /* 0x000000ff0900720c */ /* 0x000fe40003f25270 */
[----:B------:R-:W-:-:S02]  /*13e0*/  LOP3.LUT R6, R6, 0x800000, RZ, 0xfc, !PT ;  /* 0x0080000006067812 */ /* 0x000fc400078efcff */
        /* <DEDUP_REMOVED lines=13> */
.L_x_63:
[----:B------:R-:W-:-:S04]  /*14c0*/  LOP3.LUT R3, R3, 0x80000000, RZ, 0xc0, !PT ;  /* 0x8000000003037812 */ /* 0x000fc800078ec0ff */
[----:B------:R-:W-:Y:S01]  /*14d0*/  LOP3.LUT R3, R3, 0x7f800000, RZ, 0xfc, !PT ;  /* 0x7f80000003037812 */ /* 0x000fe200078efcff */
[----:B------:R-:W-:Y:S06]  /*14e0*/  BRA `(.L_x_64) ;  /* 0x0000000000287947 */ /* 0x000fec0003800000 */
.L_x_62:
[----:B------:R-:W-:Y:S01]  /*14f0*/  IMAD R3, R6, 0x800000, R3 ;  /* 0x0080000006037824 */ /* 0x000fe200078e0203 */
[----:B------:R-:W-:Y:S06]  /*1500*/  BRA `(.L_x_64) ;  /* 0x0000000000207947 */ /* 0x000fec0003800000 */
.L_x_61:
[----:B------:R-:W-:-:S04]  /*1510*/  LOP3.LUT R3, R7, 0x80000000, R8, 0x48, !PT ;  /* 0x8000000007037812 */ /* 0x000fc800078e4808 */
[----:B------:R-:W-:Y:S01]  /*1520*/  LOP3.LUT R3, R3, 0x7f800000, RZ, 0xfc, !PT ;  /* 0x7f80000003037812 */ /* 0x000fe200078efcff */
[----:B------:R-:W-:Y:S06]  /*1530*/  BRA `(.L_x_64) ;  /* 0x0000000000147947 */ /* 0x000fec0003800000 */
.L_x_60:
[----:B------:R-:W-:Y:S01]  /*1540*/  LOP3.LUT R3, R7, 0x80000000, R8, 0x48, !PT ;  /* 0x8000000007037812 */ /* 0x000fe200078e4808 */
[----:B------:R-:W-:Y:S06]  /*1550*/  BRA `(.L_x_64) ;  /* 0x00000000000c7947 */ /* 0x000fec0003800000 */
.L_x_59:
[----:B------:R-:W0:Y:S01]  /*1560*/  MUFU.RSQ R3, -QNAN ;  /* 0xffc0000000037908 */ /* 0x000e220000001400 */
[----:B------:R-:W-:Y:S05]  /*1570*/  BRA `(.L_x_64) ;  /* 0x0000000000047947 */ /* 0x000fea0003800000 */
.L_x_58:
[----:B------:R-:W-:-:S07]  /*1580*/  FADD.FTZ R3, R0, R3 ;  /* 0x0000000300037221 */ /* 0x000fce0000010000 */
.L_x_64:
[----:B------:R-:W-:-:S04]  /*1590*/  IMAD.MOV.U32 R5, RZ, RZ, 0x0 ;  /* 0x00000000ff057424 */ /* 0x000fc800078e00ff */
[----:B0-----:R-:W-:Y:S05]  /*15a0*/  RET.REL.NODEC R4 `(_Z44computeSumDiffElemWithMultipleElemsPerThreadPfjjS_S_) ;  /* 0xffffffe804947950 */ /* 0x001fea0003c3ffff */
        .type           $_Z44computeSumDiffElemWithMultipleElemsPerThreadPfjjS_S_$__internal_accurate_pow,@function
        .size           $_Z44computeSumDiffElemWithMultipleElemsPerThreadPfjjS_S_$__internal_accurate_pow,(.L_x_148 - $_Z44computeSumDiffElemWithMultipleElemsPerThreadPfjjS_S_$__internal_accurate_pow)
$_Z44computeSumDiffElemWithMultipleElemsPerThreadPfjjS_S_$__internal_accurate_pow:
[----:B------:R-:W-:Y:S01]  /*15b0*/  ISETP.GT.U32.AND P0, PT, R35, 0xfffff, PT ;  /* 0x000fffff2300780c */ /* 0x000fe20003f04070 */
[----:B------:R-:W-:Y:S01]  /*15c0*/  IMAD.MOV.U32 R12, RZ, RZ, R14 ;  /* 0x000000ffff0c7224 */ /* 0x000fe200078e000e */
[----:B------:R-:W-:Y:S01]  /*15d0*/  UMOV UR14, 0x7d2cafe2 ;  /* 0x7d2cafe2000e7882 */ /* 0x000fe20000000000 */
[--C-:B------:R-:W-:Y:S01]  /*15e0*/  IMAD.MOV.U32 R13, RZ, RZ, R35.reuse ;  /* 0x000000ffff0d7224 */ /* 0x100fe200078e0023 */
[----:B------:R-:W-:Y:S01]  /*15f0*/  UMOV UR15, 0x3eb0f5ff ;  /* 0x3eb0f5ff000f7882 */ /* 0x000fe20000000000 */
[--C-:B------:R-:W-:Y:S01]  /*1600*/  IMAD.MOV.U32 R15, RZ, RZ, R35.reuse ;  /* 0x000000ffff0f7224 */ /* 0x100fe200078e0023 */
[----:B------:R-:W-:Y:S01]  /*1610*/  SHF.R.U32.HI R35, RZ, 0x14, R35 ;  /* 0x00000014ff237819 */ /* 0x000fe20000011623 */
[----:B------:R-:W-:Y:S01]  /*1620*/  IMAD.MOV.U32 R16, RZ, RZ, 0x41ad3b5a ;  /* 0x41ad3b5aff107424 */ /* 0x000fe200078e00ff */
[----:B------:R-:W-:Y:S01]  /*1630*/  UMOV UR16, 0x3b39803f ;  /* 0x3b39803f00107882 */ /* 0x000fe20000000000 */
[----:B------:R-:W-:Y:S01]  /*1640*/  IMAD.MOV.U32 R17, RZ, RZ, 0x3ed0f5d2 ;  /* 0x3ed0f5d2ff117424 */ /* 0x000fe200078e00ff */
[----:B------:R-:W-:-:S03]  /*1650*/  UMOV UR17, 0x3c7abc9e ;  /* 0x3c7abc9e00117882 */ /* 0x000fc60000000000 */
[----:B------:R-:W-:-:S10]  /*1660*/  @!P0 DMUL R12, R12, 1.80143985094819840000e+16 ;  /* 0x435000000c0c8828 */ /* 0x000fd40000000000 */
[----:B------:R-:W-:Y:S01]  /*1670*/  @!P0 IMAD.MOV.U32 R15, RZ, RZ, R13 ;  /* 0x000000ffff0f8224 */ /* 0x000fe200078e000d */
[----:B------:R-:W-:Y:S01]  /*1680*/  @!P0 LEA.HI R35, R13, 0xffffffca, RZ, 0xc ;  /* 0xffffffca0d238811 */ /* 0x000fe200078f60ff */
[----:B------:R-:W-:Y:S02]  /*1690*/  @!P0 IMAD.MOV.U32 R14, RZ, RZ, R12 ;  /* 0x000000ffff0e8224 */ /* 0x000fe400078e000c */
[----:B------:R-:W-:Y:S01]  /*16a0*/  IMAD.MOV.U32 R13, RZ, RZ, 0x43300000 ;  /* 0x43300000ff0d7424 */ /* 0x000fe200078e00ff */
[----:B------:R-:W-:Y:S01]  /*16b0*/  LOP3.LUT R15, R15, 0x800fffff, RZ, 0xc0, !PT ;  /* 0x800fffff0f0f7812 */ /* 0x000fe200078ec0ff */
[----:B------:R-:W-:Y:S02]  /*16c0*/  IMAD.MOV.U32 R18, RZ, RZ, R14 ;  /* 0x000000ffff127224 */ /* 0x000fe400078e000e */
[----:B------:R-:W-:Y:S01]  /*16d0*/  IMAD.MOV.U32 R14, RZ, RZ, RZ ;  /* 0x000000ffff0e7224 */ /* 0x000fe200078e00ff */
[----:B------:R-:W-:Y:S01]  /*16e0*/  LOP3.LUT R19, R15, 0x3ff00000, RZ, 0xfc, !PT ;  /* 0x3ff000000f137812 */ /* 0x000fe200078efcff */
[----:B------:R-:W-:-:S03]  /*16f0*/  VIADD R12, R35, 0xfffffc01 ;  /* 0xfffffc01230c7836 */ /* 0x000fc60000000000 */
[----:B------:R-:W-:-:S13]  /*1700*/  ISETP.GE.U32.AND P1, PT, R19, 0x3ff6a09f, PT ;  /* 0x3ff6a09f1300780c */ /* 0x000fda0003f26070 */
[----:B------:R-:W-:Y:S02]  /*1710*/  @P1 VIADD R15, R19, 0xfff00000 ;  /* 0xfff00000130f1836 */ /* 0x000fe40000000000 */
[----:B------:R-:W-:Y:S02]  /*1720*/  @P1 VIADD R12, R35, 0xfffffc02 ;  /* 0xfffffc02230c1836 */ /* 0x000fe40000000000 */
[----:B------:R-:W-:-:S03]  /*1730*/  @P1 IMAD.MOV.U32 R19, RZ, RZ, R15 ;  /* 0x000000ffff131224 */ /* 0x000fc600078e000f */
[----:B------:R-:W-:-:S03]  /*1740*/  LOP3.LUT R12, R12, 0x80000000, RZ, 0x3c, !PT ;  /* 0x800000000c0c7812 */ /* 0x000fc600078e3cff */
        /* <DEDUP_REMOVED lines=8> */
[----:B------:R-:W-:Y:S02]  /*17d0*/  DMUL R26, R14, R14 ;  /* 0x0000000e0e1a7228 */ /* 0x000fe40000000000 */
[----:B------:R-:W-:-:S06]  /*17e0*/  DADD R20, R18, -R14 ;  /* 0x0000000012147229 */ /* 0x000fcc000000080e */
[----:B------:R-:W-:Y:S01]  /*17f0*/  DFMA R16, R26, UR14, R16 ;  /* 0x0000000e1a107c2b */ /* 0x000fe20008000010 */
[----:B------:R-:W-:Y:S01]  /*1800*/  UMOV UR14, 0x75488a3f ;  /* 0x75488a3f000e7882 */ /* 0x000fe20000000000 */
[----:B------:R-:W-:Y:S01]  /*1810*/  UMOV UR15, 0x3ef3b20a ;  /* 0x3ef3b20a000f7882 */ /* 0x000fe20000000000 */
[----:B------:R-:W-:-:S05]  /*1820*/  DADD R20, R20, R20 ;  /* 0x0000000014147229 */ /* 0x000fca0000000014 */
[----:B------:R-:W-:Y:S01]  /*1830*/  DFMA R24, R26, R16, UR14 ;  /* 0x0000000e1a187e2b */ /* 0x000fe20008000010 */
[----:B------:R-:W-:Y:S01]  /*1840*/  UMOV UR14, 0xe4faecd5 ;  /* 0xe4faecd5000e7882 */ /* 0x000fe20000000000 */
[----:B------:R-:W-:Y:S01]  /*1850*/  UMOV UR15, 0x3f1745cd ;  /* 0x3f1745cd000f7882 */ /* 0x000fe20000000000 */
[-C--:B------:R-:W-:Y:S02]  /*1860*/  DFMA R20, R18, -R14.reuse, R20 ;  /* 0x8000000e1214722b */ /* 0x080fe40000000014 */
[----:B------:R-:W-:-:S03]  /*1870*/  DMUL R18, R14, R14 ;  /* 0x0000000e0e127228 */ /* 0x000fc60000000000 */
[----:B------:R-:W-:Y:S01]  /*1880*/  DFMA R24, R26, R24, UR14 ;  /* 0x0000000e1a187e2b */ /* 0x000fe20008000018 */
[----:B------:R-:W-:Y:S01]  /*1890*/  UMOV UR14, 0x258a578b ;  /* 0x258a578b000e7882 */ /* 0x000fe20000000000 */
[----:B------:R-:W-:Y:S01]  /*18a0*/  UMOV UR15, 0x3f3c71c7 ;  /* 0x3f3c71c7000f7882 */ /* 0x000fe20000000000 */
[----:B------:R-:W-:-:S05]  /*18b0*/  DMUL R20, R28, R20 ;  /* 0x000000141c147228 */ /* 0x000fca0000000000 */
[----:B------:R-:W-:Y:S01]  /*18c0*/  DFMA R24, R26, R24, UR14 ;  /* 0x0000000e1a187e2b */ /* 0x000fe20008000018 */
[----:B------:R-:W-:Y:S01]  /*18d0*/  UMOV UR14, 0x9242b910 ;  /* 0x9242b910000e7882 */ /* 0x000fe20000000000 */
[----:B------:R-:W-:-:S03]  /*18e0*/  UMOV UR15, 0x3f624924 ;  /* 0x3f624924000f7882 */ /* 0x000fc60000000000 */
[----:B------:R-:W-:Y:S02]  /*18f0*/  VIADD R31, R21, 0x100000 ;  /* 0x00100000151f7836 */ /* 0x000fe40000000000 */
[----:B------:R-:W-:Y:S01]  /*1900*/  IMAD.MOV.U32 R30, RZ, RZ, R20 ;  /* 0x000000ffff1e7224 */ /* 0x000fe200078e0014 */
        /* <DEDUP_REMOVED lines=11> */
[C---:B------:R-:W-:Y:S02]  /*19c0*/  DMUL R22, R14.reuse, R18 ;  /* 0x000000120e167228 */ /* 0x040fe40000000000 */
[----:B------:R-:W-:-:S04]  /*19d0*/  DFMA R24, R14, R14, -R18 ;  /* 0x0000000e0e18722b */ /* 0x000fc80000000812 */
[----:B------:R-:W-:Y:S01]  /*19e0*/  DADD R26, R26, -UR14 ;  /* 0x8000000e1a1a7e29 */ /* 0x000fe20008000000 */
[----:B------:R-:W-:Y:S01]  /*19f0*/  UMOV UR14, 0x80000000 ;  /* 0x80000000000e7882 */ /* 0x000fe20000000000 */
[C---:B------:R-:W-:Y:S01]  /*1a00*/  DFMA R28, R14.reuse, R18, -R22 ;  /* 0x000000120e1c722b */ /* 0x040fe20000000816 */
[----:B------:R-:W-:Y:S01]  /*1a10*/  UMOV UR15, 0x43300000 ;  /* 0x43300000000f7882 */ /* 0x000fe20000000000 */
[----:B------:R-:W-:-:S06]  /*1a20*/  DFMA R24, R14, R30, R24 ;  /* 0x0000001e0e18722b */ /* 0x000fcc0000000018 */
[----:B------:R-:W-:Y:S02]  /*1a30*/  DFMA R28, R20, R18, R28 ;  /* 0x00000012141c722b */ /* 0x000fe4000000001c */
[----:B------:R-:W-:-:S06]  /*1a40*/  DADD R18, R16, R26 ;  /* 0x0000000010127229 */ /* 0x000fcc000000001a */
[----:B------:R-:W-:Y:S02]  /*1a50*/  DFMA R28, R14, R24, R28 ;  /* 0x000000180e1c722b */ /* 0x000fe4000000001c */
[----:B------:R-:W-:Y:S02]  /*1a60*/  DMUL R24, R18, R22 ;  /* 0x0000001612187228 */ /* 0x000fe40000000000 */
[----:B------:R-:W-:-:S06]  /*1a70*/  DADD R30, R16, -R18 ;  /* 0x00000000101e7229 */ /* 0x000fcc0000000812 */
[----:B------:R-:W-:Y:S02]  /*1a80*/  DFMA R16, R18, R22, -R24 ;  /* 0x000000161210722b */ /* 0x000fe40000000818 */
[----:B------:R-:W-:-:S06]  /*1a90*/  DADD R30, R26, R30 ;  /* 0x000000001a1e7229 */ /* 0x000fcc000000001e */
        /* <DEDUP_REMOVED lines=17> */
[----:B------:R-:W-:Y:S01]  /*1bb0*/  DADD R22, R20, R22 ;  /* 0x0000000014167229 */ /* 0x000fe20000000016 */
[----:B------:R-:W-:Y:S02]  /*1bc0*/  IMAD.MOV.U32 R20, RZ, RZ, 0x652b82fe ;  /* 0x652b82feff147424 */ /* 0x000fe400078e00ff */
[----:B------:R-:W-:-:S03]  /*1bd0*/  IMAD.MOV.U32 R21, RZ, RZ, 0x3ff71547 ;  /* 0x3ff71547ff157424 */ /* 0x000fc600078e00ff */
[----:B------:R-:W-:-:S08]  /*1be0*/  DADD R16, -R18, R16 ;  /* 0x0000000012107229 */ /* 0x000fd00000000110 */
[----:B------:R-:W-:-:S08]  /*1bf0*/  DADD R16, R22, -R16 ;  /* 0x0000000016107229 */ /* 0x000fd00000000810 */
[----:B------:R-:W-:-:S08]  /*1c00*/  DFMA R18, R14, UR16, R16 ;  /* 0x000000100e127c2b */ /* 0x000fd00008000010 */
[----:B------:R-:W-:-:S08]  /*1c10*/  DADD R14, R12, R18 ;  /* 0x000000000c0e7229 */ /* 0x000fd00000000012 */
[----:B------:R-:W-:Y:S02]  /*1c20*/  DADD R12, R12, -R14 ;  /* 0x000000000c0c7229 */ /* 0x000fe4000000080e */
[----:B------:R-:W-:-:S06]  /*1c30*/  DMUL R16, R14, 2 ;  /* 0x400000000e107828 */ /* 0x000fcc0000000000 */
[----:B------:R-:W-:Y:S02]  /*1c40*/  DADD R12, R18, R12 ;  /* 0x00000000120c7229 */ /* 0x000fe4000000000c */
[----:B------:R-:W-:-:S08]  /*1c50*/  DFMA R14, R14, 2, -R16 ;  /* 0x400000000e0e782b */ /* 0x000fd00000000810 */
        /* <DEDUP_REMOVED lines=49> */
[----:B------:R-:W-:Y:S02]  /*1f70*/  @!P1 LEA.HI R16, R20, R20, RZ, 0x1 ;  /* 0x0000001414109211 */ /* 0x000fe400078f08ff */
[----:B------:R-:W-:Y:S02]  /*1f80*/  FSEL R19, R19, RZ, P0 ;  /* 0x000000ff13137208 */ /* 0x000fe40000000000 */
[----:B------:R-:W-:-:S05]  /*1f90*/  @!P1 SHF.R.S32.HI R16, RZ, 0x1, R16 ;  /* 0x00000001ff109819 */ /* 0x000fca0000011410 */
[----:B------:R-:W-:Y:S02]  /*1fa0*/  @!P1 IMAD.IADD R17, R20, 0x1, -R16 ;  /* 0x0000000114119824 */ /* 0x000fe400078e0a10 */
[----:B------:R-:W-:Y:S02]  /*1fb0*/  @!P1 IMAD R13, R16, 0x100000, R13 ;  /* 0x00100000100d9824 */ /* 0x000fe400078e020d */
[----:B------:R-:W-:Y:S01]  /*1fc0*/  @!P1 IMAD.MOV.U32 R16, RZ, RZ, RZ ;  /* 0x000000ffff109224 */ /* 0x000fe200078e00ff */
[----:B------:R-:W-:-:S06]  /*1fd0*/  @!P1 LEA R17, R17, 0x3ff00000, 0x14 ;  /* 0x3ff0000011119811 */ /* 0x000fcc00078ea0ff */
[----:B------:R-:W-:-:S11]  /*1fe0*/  @!P1 DMUL R18, R12, R16 ;  /* 0x000000100c129228 */ /* 0x000fd60000000000 */
.L_x_65:
[----:B------:R-:W-:Y:S01]  /*1ff0*/  DFMA R14, R14, R18, R18 ;  /* 0x000000120e0e722b */ /* 0x000fe20000000012 */
[----:B------:R-:W-:Y:S01]  /*2000*/  IMAD.MOV.U32 R12, RZ, RZ, R0 ;  /* 0x000000ffff0c7224 */ /* 0x000fe200078e0000 */
[----:B------:R-:W-:Y:S01]  /*2010*/  DSETP.NEU.AND P0, PT, |R18|, +INF , PT ;  /* 0x7ff000001200742a */ /* 0x000fe20003f0d200 */
[----:B------:R-:W-:-:S07]  /*2020*/  IMAD.MOV.U32 R13, RZ, RZ, 0x0 ;  /* 0x00000000ff0d7424 */ /* 0x000fce00078e00ff */
[----:B------:R-:W-:Y:S02]  /*2030*/  FSEL R14, R18, R14, !P0 ;  /* 0x0000000e120e7208 */ /* 0x000fe40004000000 */
[----:B------:R-:W-:Y:S01]  /*2040*/  FSEL R15, R19, R15, !P0 ;  /* 0x0000000f130f7208 */ /* 0x000fe20004000000 */
[----:B------:R-:W-:Y:S06]  /*2050*/  RET.REL.NODEC R12 `(_Z44computeSumDiffElemWithMultipleElemsPerThreadPfjjS_S_) ;  /* 0xffffffdc0ce87950 */ /* 0x000fec0003c3ffff */
.L_x_66:
        /* <DEDUP_REMOVED lines=10> */
.L_x_148:


//--------------------- .text._Z42computeGlobalSumWithMultipleElemsPerThreadPfjjS_ --------------------------
	.section	.text._Z42computeGlobalSumWithMultipleElemsPerThreadPfjjS_,"ax",@progbits
	.align	128
        .global         _Z42computeGlobalSumWithMultipleElemsPerThreadPfjjS_
        .type           _Z42computeGlobalSumWithMultipleElemsPerThreadPfjjS_,@function
        .size           _Z42computeGlobalSumWithMultipleElemsPerThreadPfjjS_,(.L_x_160 - _Z42computeGlobalSumWithMultipleElemsPerThreadPfjjS_)
        .other          _Z42computeGlobalSumWithMultipleElemsPerThreadPfjjS_,@"STO_CUDA_ENTRY STV_DEFAULT"
_Z42computeGlobalSumWithMultipleElemsPerThreadPfjjS_:
.text._Z42computeGlobalSumWithMultipleElemsPerThreadPfjjS_:
[----:B------:R-:W-:Y:S01]  /*0000*/  LDC R1, c[0x0][0x37c] ;  /* 0x0000df00ff017b82 */ /* 0x000fe20000000800 */
[----:B------:R-:W0:Y:S01]  /*0010*/  LDCU UR4, c[0x0][0x38c] ;  /* 0x00007180ff0477ac */ /* 0x000e220008000800 */
[----:B------:R-:W-:Y:S01]  /*0020*/  HFMA2 R0, -RZ, RZ, 0, 0 ;  /* 0x00000000ff007431 */ /* 0x000fe200000001ff */
[----:B------:R-:W1:Y:S01]  /*0030*/  LDCU.64 UR8, c[0x0][0x358] ;  /* 0x00006b00ff0877ac */ /* 0x000e620008000a00 */
[----:B------:R-:W2:Y:S01]  /*0040*/  LDCU UR7, c[0x0][0x360] ;  /* 0x00006c00ff0777ac */ /* 0x000ea20008000800 */
[----:B0-----:R-:W-:-:S09]  /*0050*/  UISETP.NE.AND UP0, UPT, UR4, URZ, UPT ;  /* 0x000000ff0400728c */ /* 0x001fd2000bf05270 */
[----:B-12---:R-:W-:Y:S05]  /*0060*/  BRA.U !UP0, `(.L_x_67) ;  /* 0x0000000908747547 */ /* 0x006fea000b800000 */
[----:B------:R-:W0:Y:S01]  /*0070*/  S2R R2, SR_CTAID.X ;  /* 0x0000000000027919 */ /* 0x000e220000002500 */
[----:B------:R-:W1:Y:S01]  /*0080*/  LDC R5, c[0x0][0x370] ;  /* 0x0000dc00ff057b82 */ /* 0x000e620000000800 */
[----:B------:R-:W-:Y:S01]  /*0090*/  UISETP.GE.U32.AND UP1, UPT, UR4, 0x8, UPT ;  /* 0x000000080400788c */ /* 0x000fe2000bf26070 */
[----:B------:R-:W-:Y:S01]  /*00a0*/  MOV R0, RZ ;  /* 0x000000ff00007202 */ /* 0x000fe20000000f00 */
[----:B------:R-:W2:Y:S01]  /*00b0*/  S2R R3, SR_TID.X ;  /* 0x0000000000037919 */ /* 0x000ea20000002100 */
[----:B------:R-:W-:Y:S01]  /*00c0*/  ULOP3.LUT UR5, UR4, 0x7, URZ, 0xc0, !UPT ;  /* 0x0000000704057892 */ /* 0x000fe2000f8ec0ff */
[----:B------:R-:W-:-:S03]  /*00d0*/  MOV R4, RZ ;  /* 0x000000ff00047202 */ /* 0x000fc60000000f00 */
[----:B------:R-:W-:Y:S02]  /*00e0*/  UISETP.NE.AND UP0, UPT, UR5, URZ, UPT ;  /* 0x000000ff0500728c */ /* 0x000fe4000bf05270 */
[----:B------:R-:W-:Y:S09]  /*00f0*/  BRA.U !UP1, `(.L_x_68) ;  /* 0x00000005093c7547 */ /* 0x000ff2000b800000 */
[----:B------:R-:W-:Y:S01]  /*0100*/  ULOP3.LUT UR4, UR4, 0xfffffff8, URZ, 0xc0, !UPT ;  /* 0xfffffff804047892 */ /* 0x000fe2000f8ec0ff */
[CC--:B01----:R-:W-:Y:S01]  /*0110*/  LEA R4, R5.reuse, R2.reuse, 0x1 ;  /* 0x0000000205047211 */ /* 0x0c3fe200078e08ff */
[C-C-:B------:R-:W-:Y:S01]  /*0120*/  IMAD R12, R5.reuse, 0x3, R2.reuse ;  /* 0x00000003050c7824 */ /* 0x140fe200078e0202 */
[----:B------:R-:W-:Y:S01]  /*0130*/  IADD3 R8, PT, PT, R2, R5, RZ ;  /* 0x0000000502087210 */ /* 0x000fe20007ffe0ff */
[C-C-:B------:R-:W-:Y:S01]  /*0140*/  IMAD R16, R5.reuse, 0x5, R2.reuse ;  /* 0x0000000505107824 */ /* 0x140fe200078e0202 */
[C---:B------:R-:W-:Y:S01]  /*0150*/  LEA R14, R5.reuse, R2, 0x2 ;  /* 0x00000002050e7211 */ /* 0x040fe200078e10ff */
[C-C-:B------:R-:W-:Y:S01]  /*0160*/  IMAD R18, R5.reuse, 0x6, R2.reuse ;  /* 0x0000000605127824 */ /* 0x140fe200078e0202 */
[----:B------:R-:W-:Y:S01]  /*0170*/  MOV R0, RZ ;  /* 0x000000ff00007202 */ /* 0x000fe20000000f00 */
[C---:B------:R-:W-:Y:S01]  /*0180*/  IMAD R20, R5.reuse, 0x7, R2 ;  /* 0x0000000705147824 */ /* 0x040fe200078e0202 */
[----:B------:R-:W0:Y:S01]  /*0190*/  LDCU UR10, c[0x0][0x388] ;  /* 0x00007100ff0a77ac */ /* 0x000e220008000800 */
[--C-:B--2---:R-:W-:Y:S01]  /*01a0*/  IMAD R9, R4, UR7, R3.reuse ;  /* 0x0000000704097c24 */ /* 0x104fe2000f8e0203 */
[----:B------:R-:W-:Y:S01]  /*01b0*/  MOV R4, UR4 ;  /* 0x0000000400047c02 */ /* 0x000fe20008000f00 */
[----:B------:R-:W-:Y:S01]  /*01c0*/  IMAD R6, R5, UR7, RZ ;  /* 0x0000000705067c24 */ /* 0x000fe2000f8e02ff */
[----:B------:R-:W-:Y:S01]  /*01d0*/  UIADD3 UR6, UPT, UPT, -UR4, URZ, URZ ;  /* 0x000000ff04067290 */ /* 0x000fe2000fffe1ff */
[----:B------:R-:W-:-:S02]  /*01e0*/  IMAD R10, R2, UR7, R3 ;  /* 0x00000007020a7c24 */ /* 0x000fc4000f8e0203 */
[--C-:B------:R-:W-:Y:S02]  /*01f0*/  IMAD R8, R8, UR7, R3.reuse ;  /* 0x0000000708087c24 */ /* 0x100fe4000f8e0203 */
[--C-:B------:R-:W-:Y:S02]  /*0200*/  IMAD R11, R12, UR7, R3.reuse ;  /* 0x000000070c0b7c24 */ /* 0x100fe4000f8e0203 */
[--C-:B------:R-:W-:Y:S02]  /*0210*/  IMAD R23, R14, UR7, R3.reuse ;  /* 0x000000070e177c24 */ /* 0x100fe4000f8e0203 */
[--C-:B------:R-:W-:Y:S02]  /*0220*/  IMAD R25, R16, UR7, R3.reuse ;  /* 0x0000000710197c24 */ /* 0x100fe4000f8e0203 */
[--C-:B------:R-:W-:Y:S02]  /*0230*/  IMAD R27, R18, UR7, R3.reuse ;  /* 0x00000007121b7c24 */ /* 0x100fe4000f8e0203 */
[----:B------:R-:W-:-:S07]  /*0240*/  IMAD R29, R20, UR7, R3 ;  /* 0x00000007141d7c24 */ /* 0x000fce000f8e0203 */
.L_x_69:
[----:B0-----:R-:W-:-:S13]  /*0250*/  ISETP.GE.U32.AND P6, PT, R10, UR10, PT ;  /* 0x0000000a0a007c0c */ /* 0x001fda000bfc6070 */
[----:B------:R-:W0:Y:S02]  /*0260*/  @!P6 LDC.64 R12, c[0x0][0x380] ;  /* 0x0000e000ff0ceb82 */ /* 0x000e240000000a00 */
[----:B0-----:R-:W-:-:S06]  /*0270*/  @!P6 IMAD.WIDE R16, R10, 0x4, R12 ;  /* 0x000000040a10e825 */ /* 0x001fcc00078e020c */
[----:B------:R-:W2:Y:S01]  /*0280*/  @!P6 LDG.E R17, desc[UR8][R16.64] ;  /* 0x000000081011e981 */ /* 0x000ea2000c1e1900 */
[----:B------:R-:W-:-:S04]  /*0290*/  IADD3 R7, PT, PT, R6, R10, RZ ;  /* 0x0000000a06077210 */ /* 0x000fc80007ffe0ff */
[----:B------:R-:W-:Y:S02]  /*02a0*/  ISETP.GE.U32.AND P5, PT, R7, UR10, PT ;  /* 0x0000000a07007c0c */ /* 0x000fe4000bfa6070 */
[----:B------:R-:W-:-:S04]  /*02b0*/  IADD3 R7, PT, PT, R6, R7, RZ ;  /* 0x0000000706077210 */ /* 0x000fc80007ffe0ff */
[----:B------:R-:W-:Y:S02]  /*02c0*/  ISETP.GE.U32.AND P4, PT, R7, UR10, PT ;  /* 0x0000000a07007c0c */ /* 0x000fe4000bf86070 */
[----:B------:R-:W-:-:S04]  /*02d0*/  IADD3 R7, PT, PT, R6, R7, RZ ;  /* 0x0000000706077210 */ /* 0x000fc80007ffe0ff */
[C---:B------:R-:W-:Y:S01]  /*02e0*/  IADD3 R19, PT, PT, R6.reuse, R7, RZ ;  /* 0x0000000706137210 */ /* 0x040fe20007ffe0ff */
[----:B------:R-:W0:Y:S01]  /*02f0*/  @!P5 LDC.64 R12, c[0x0][0x380] ;  /* 0x0000e000ff0cdb82 */ /* 0x000e220000000a00 */
[----:B------:R-:W-:Y:S02]  /*0300*/  ISETP.GE.U32.AND P3, PT, R7, UR10, PT ;  /* 0x0000000a07007c0c */ /* 0x000fe4000bf66070 */
[----:B------:R-:W-:Y:S02]  /*0310*/  ISETP.GE.U32.AND P2, PT, R19, UR10, PT ;  /* 0x0000000a13007c0c */ /* 0x000fe4000bf46070 */
[----:B------:R-:W-:-:S03]  /*0320*/  IADD3 R19, PT, PT, R6, R19, RZ ;  /* 0x0000001306137210 */ /* 0x000fc60007ffe0ff */
[----:B------:R-:W1:Y:S01]  /*0330*/  @!P4 LDC.64 R14, c[0x0][0x380] ;  /* 0x0000e000ff0ecb82 */ /* 0x000e620000000a00 */
[C---:B------:R-:W-:Y:S02]  /*0340*/  IADD3 R7, PT, PT, R6.reuse, R19, RZ ;  /* 0x0000001306077210 */ /* 0x040fe40007ffe0ff */
[----:B------:R-:W-:Y:S02]  /*0350*/  ISETP.GE.U32.AND P1, PT, R19, UR10, PT ;  /* 0x0000000a13007c0c */ /* 0x000fe4000bf26070 */
[----:B------:R-:W-:Y:S02]  /*0360*/  ISETP.GE.U32.AND P0, PT, R7, UR10, PT ;  /* 0x0000000a07007c0c */ /* 0x000fe4000bf06070 */
[----:B------:R-:W-:Y:S01]  /*0370*/  IADD3 R7, PT, PT, R6, R7, RZ ;  /* 0x0000000706077210 */ /* 0x000fe20007ffe0ff */
[----:B------:R-:W3:Y:S08]  /*0380*/  @!P3 LDC.64 R20, c[0x0][0x380] ;  /* 0x0000e000ff14bb82 */ /* 0x000ef00000000a00 */
[----:B------:R-:W4:Y:S01]  /*0390*/  @!P2 LDC.64 R18, c[0x0][0x380] ;  /* 0x0000e000ff12ab82 */ /* 0x000f220000000a00 */
[----:B0-----:R-:W-:-:S04]  /*03a0*/  @!P5 IMAD.WIDE R12, R8, 0x4, R12 ;  /* 0x00000004080cd825 */ /* 0x001fc800078e020c */
[----:B-1----:R-:W-:-:S05]  /*03b0*/  @!P4 IMAD.WIDE R14, R9, 0x4, R14 ;  /* 0x00000004090ec825 */ /* 0x002fca00078e020e */
[----:B------:R-:W5:Y:S01]  /*03c0*/  @!P4 LDG.E R22, desc[UR8][R14.64] ;  /* 0x000000080e16c981 */ /* 0x000f62000c1e1900 */
[----:B---3--:R-:W-:-:S06]  /*03d0*/  @!P3 IMAD.WIDE R20, R11, 0x4, R20 ;  /* 0x000000040b14b825 */ /* 0x008fcc00078e0214 */
[----:B------:R-:W3:Y:S01]  /*03e0*/  @!P3 LDG.E R21, desc[UR8][R20.64] ;  /* 0x000000081415b981 */ /* 0x000ee2000c1e1900 */
[----:B----4-:R-:W-:-:S06]  /*03f0*/  @!P2 IMAD.WIDE R18, R23, 0x4, R18 ;  /* 0x000000041712a825 */ /* 0x010fcc00078e0212 */
[----:B------:R-:W4:Y:S01]  /*0400*/  @!P2 LDG.E R19, desc[UR8][R18.64] ;  /* 0x000000081213a981 */ /* 0x000f22000c1e1900 */
[----:B--2---:R-:W-:Y:S01]  /*0410*/  @!P6 FADD R0, R0, R17 ;  /* 0x000000110000e221 */ /* 0x004fe20000000000 */
[----:B------:R-:W-:Y:S01]  /*0420*/  ISETP.GE.U32.AND P6, PT, R7, UR10, PT ;  /* 0x0000000a07007c0c */ /* 0x000fe2000bfc6070 */
[----:B------:R-:W0:Y:S01]  /*0430*/  @!P1 LDC.64 R16, c[0x0][0x380] ;  /* 0x0000e000ff109b82 */ /* 0x000e220000000a00 */
[----:B------:R1:W2:Y:S07]  /*0440*/  @!P5 LDG.E R7, desc[UR8][R12.64] ;  /* 0x000000080c07d981 */ /* 0x0002ae000c1e1900 */
[----:B-1----:R-:W1:Y:S08]  /*0450*/  @!P0 LDC.64 R12, c[0x0][0x380] ;  /* 0x0000e000ff0c8b82 */ /* 0x002e700000000a00 */
[----:B------:R-:W1:Y:S01]  /*0460*/  @!P6 LDC.64 R14, c[0x0][0x380] ;  /* 0x0000e000ff0eeb82 */ /* 0x000e620000000a00 */
[----:B0-----:R-:W-:-:S06]  /*0470*/  @!P1 IMAD.WIDE R16, R25, 0x4, R16 ;  /* 0x0000000419109825 */ /* 0x001fcc00078e0210 */
[----:B------:R-:W4:Y:S01]  /*0480*/  @!P1 LDG.E R17, desc[UR8][R16.64] ;  /* 0x0000000810119981 */ /* 0x000f22000c1e1900 */
[----:B-1----:R-:W-:-:S06]  /*0490*/  @!P0 IMAD.WIDE R12, R27, 0x4, R12 ;  /* 0x000000041b0c8825 */ /* 0x002fcc00078e020c */
[----:B------:R-:W4:Y:S01]  /*04a0*/  @!P0 LDG.E R13, desc[UR8][R12.64] ;  /* 0x000000080c0d8981 */ /* 0x000f22000c1e1900 */
[----:B------:R-:W-:-:S06]  /*04b0*/  @!P6 IMAD.WIDE R14, R29, 0x4, R14 ;  /* 0x000000041d0ee825 */ /* 0x000fcc00078e020e */
[----:B------:R-:W4:Y:S01]  /*04c0*/  @!P6 LDG.E R15, desc[UR8][R14.64] ;  /* 0x000000080e0fe981 */ /* 0x000f22000c1e1900 */
[----:B------:R-:W-:-:S04]  /*04d0*/  UIADD3 UR6, UPT, UPT, UR6, 0x8, URZ ;  /* 0x0000000806067890 */ /* 0x000fc8000fffe0ff */
[----:B------:R-:W-:Y:S01]  /*04e0*/  UISETP.NE.AND UP1, UPT, UR6, URZ, UPT ;  /* 0x000000ff0600728c */ /* 0x000fe2000bf25270 */
[C---:B------:R-:W-:Y:S02]  /*04f0*/  LEA R10, R6.reuse, R10, 0x3 ;  /* 0x0000000a060a7211 */ /* 0x040fe400078e18ff */
[C---:B------:R-:W-:Y:S02]  /*0500*/  LEA R8, R6.reuse, R8, 0x3 ;  /* 0x0000000806087211 */ /* 0x040fe400078e18ff */
[C---:B------:R-:W-:Y:S02]  /*0510*/  LEA R9, R6.reuse, R9, 0x3 ;  /* 0x0000000906097211 */ /* 0x040fe400078e18ff */
[C---:B------:R-:W-:Y:S02]  /*0520*/  LEA R11, R6.reuse, R11, 0x3 ;  /* 0x0000000b060b7211 */ /* 0x040fe400078e18ff */
[C---:B------:R-:W-:Y:S02]  /*0530*/  LEA R23, R6.reuse, R23, 0x3 ;  /* 0x0000001706177211 */ /* 0x040fe400078e18ff */
[----:B------:R-:W-:-:S02]  /*0540*/  LEA R25, R6, R25, 0x3 ;  /* 0x0000001906197211 */ /* 0x000fc400078e18ff */
[C---:B------:R-:W-:Y:S02]  /*0550*/  LEA R27, R6.reuse, R27, 0x3 ;  /* 0x0000001b061b7211 */ /* 0x040fe400078e18ff */
[----:B------:R-:W-:Y:S01]  /*0560*/  LEA R29, R6, R29, 0x3 ;  /* 0x0000001d061d7211 */ /* 0x000fe200078e18ff */
[----:B--2---:R-:W-:-:S04]  /*0570*/  @!P5 FADD R0, R0, R7 ;  /* 0x000000070000d221 */ /* 0x004fc80000000000 */
[----:B-----5:R-:W-:-:S04]  /*0580*/  @!P4 FADD R0, R0, R22 ;  /* 0x000000160000c221 */ /* 0x020fc80000000000 */
[----:B---3--:R-:W-:-:S04]  /*0590*/  @!P3 FADD R0, R0, R21 ;  /* 0x000000150000b221 */ /* 0x008fc80000000000 */
[----:B----4-:R-:W-:-:S04]  /*05a0*/  @!P2 FADD R0, R0, R19 ;  /* 0x000000130000a221 */ /* 0x010fc80000000000 */
[----:B------:R-:W-:-:S04]  /*05b0*/  @!P1 FADD R0, R0, R17 ;  /* 0x0000001100009221 */ /* 0x000fc80000000000 */
[----:B------:R-:W-:-:S04]  /*05c0*/  @!P0 FADD R0, R0, R13 ;  /* 0x0000000d00008221 */ /* 0x000fc80000000000 */
[----:B------:R-:W-:Y:S01]  /*05d0*/  @!P6 FADD R0, R0, R15 ;  /* 0x0000000f0000e221 */ /* 0x000fe20000000000 */
[----:B------:R-:W-:Y:S06]  /*05e0*/  BRA.U UP1, `(.L_x_69) ;  /* 0xfffffffd01187547 */ /* 0x000fec000b83ffff */
.L_x_68:
[----:B------:R-:W-:Y:S05]  /*05f0*/  BRA.U !UP0, `(.L_x_67) ;  /* 0x0000000508107547 */ /* 0x000fea000b800000 */
[----:B------:R-:W3:Y:S01]  /*0600*/  LDCU UR4, c[0x0][0x38c] ;  /* 0x00007180ff0477ac */ /* 0x000ee20008000800 */
[----:B------:R-:W-:Y:S02]  /*0610*/  UISETP.GE.U32.AND UP0, UPT, UR5, 0x4, UPT ;  /* 0x000000040500788c */ /* 0x000fe4000bf06070 */
[----:B---3--:R-:W-:-:S04]  /*0620*/  ULOP3.LUT UR6, UR4, 0x3, URZ, 0xc0, !UPT ;  /* 0x0000000304067892 */ /* 0x008fc8000f8ec0ff */
[----:B------:R-:W-:-:S03]  /*0630*/  UISETP.NE.AND UP1, UPT, UR6, URZ, UPT ;  /* 0x000000ff0600728c */ /* 0x000fc6000bf25270 */
[----:B------:R-:W-:Y:S08]  /*0640*/  BRA.U !UP0, `(.L_x_70) ;  /* 0x0000000108787547 */ /* 0x000ff0000b800000 */
[----:B------:R-:W3:Y:S01]  /*0650*/  LDCU UR5, c[0x0][0x388] ;  /* 0x00007100ff0577ac */ /* 0x000ee20008000800 */
[----:B01----:R-:W-:-:S04]  /*0660*/  IMAD R6, R4, R5, R2 ;  /* 0x0000000504067224 */ /* 0x003fc800078e0202 */
[C---:B--2---:R-:W-:Y:S01]  /*0670*/  IMAD R15, R6.reuse, UR7, R3 ;  /* 0x00000007060f7c24 */ /* 0x044fe2000f8e0203 */
[----:B------:R-:W-:-:S04]  /*0680*/  IADD3 R8, PT, PT, R6, R5, RZ ;  /* 0x0000000506087210 */ /* 0x000fc80007ffe0ff */
[C---:B------:R-:W-:Y:S01]  /*0690*/  IADD3 R10, PT, PT, R8.reuse, R5, RZ ;  /* 0x00000005080a7210 */ /* 0x040fe20007ffe0ff */
[----:B------:R-:W-:-:S03]  /*06a0*/  IMAD R17, R8, UR7, R3 ;  /* 0x0000000708117c24 */ /* 0x000fc6000f8e0203 */
[C---:B------:R-:W-:Y:S01]  /*06b0*/  IADD3 R6, PT, PT, R10.reuse, R5, RZ ;  /* 0x000000050a067210 */ /* 0x040fe20007ffe0ff */
[----:B------:R-:W-:Y:S01]  /*06c0*/  IMAD R19, R10, UR7, R3 ;  /* 0x000000070a137c24 */ /* 0x000fe2000f8e0203 */
[----:B---3--:R-:W-:-:S03]  /*06d0*/  ISETP.GE.U32.AND P0, PT, R15, UR5, PT ;  /* 0x000000050f007c0c */ /* 0x008fc6000bf06070 */
[----:B------:R-:W-:Y:S01]  /*06e0*/  IMAD R21, R6, UR7, R3 ;  /* 0x0000000706157c24 */ /* 0x000fe2000f8e0203 */
[----:B------:R-:W-:Y:S02]  /*06f0*/  ISETP.GE.U32.AND P1, PT, R17, UR5, PT ;  /* 0x0000000511007c0c */ /* 0x000fe4000bf26070 */
[----:B------:R-:W-:Y:S02]  /*0700*/  ISETP.GE.U32.AND P2, PT, R19, UR5, PT ;  /* 0x0000000513007c0c */ /* 0x000fe4000bf46070 */
[----:B------:R-:W-:-:S05]  /*0710*/  ISETP.GE.U32.AND P3, PT, R21, UR5, PT ;  /* 0x0000000515007c0c */ /* 0x000fca000bf66070 */
[----:B------:R-:W0:Y:S08]  /*0720*/  @!P0 LDC.64 R10, c[0x0][0x380] ;  /* 0x0000e000ff0a8b82 */ /* 0x000e300000000a00 */
[----:B------:R-:W1:Y:S08]  /*0730*/  @!P1 LDC.64 R12, c[0x0][0x380] ;  /* 0x0000e000ff0c9b82 */ /* 0x000e700000000a00 */
[----:B------:R-:W2:Y:S08]  /*0740*/  @!P2 LDC.64 R8, c[0x0][0x380] ;  /* 0x0000e000ff08ab82 */ /* 0x000eb00000000a00 */
[----:B------:R-:W3:Y:S01]  /*0750*/  @!P3 LDC.64 R6, c[0x0][0x380] ;  /* 0x0000e000ff06bb82 */ /* 0x000ee20000000a00 */
[----:B0-----:R-:W-:-:S06]  /*0760*/  @!P0 IMAD.WIDE R10, R15, 0x4, R10 ;  /* 0x000000040f0a8825 */ /* 0x001fcc00078e020a */
[----:B------:R-:W4:Y:S01]  /*0770*/  @!P0 LDG.E R11, desc[UR8][R10.64] ;  /* 0x000000080a0b8981 */ /* 0x000f22000c1e1900 */
[----:B-1----:R-:W-:-:S06]  /*0780*/  @!P1 IMAD.WIDE R12, R17, 0x4, R12 ;  /* 0x00000004110c9825 */ /* 0x002fcc00078e020c */
[----:B------:R-:W5:Y:S01]  /*0790*/  @!P1 LDG.E R13, desc[UR8][R12.64] ;  /* 0x000000080c0d9981 */ /* 0x000f62000c1e1900 */
[----:B--2---:R-:W-:-:S06]  /*07a0*/  @!P2 IMAD.WIDE R8, R19, 0x4, R8 ;  /* 0x000000041308a825 */ /* 0x004fcc00078e0208 */
[----:B------:R-:W2:Y:S01]  /*07b0*/  @!P2 LDG.E R9, desc[UR8][R8.64] ;  /* 0x000000080809a981 */ /* 0x000ea2000c1e1900 */
[----:B---3--:R-:W-:-:S06]  /*07c0*/  @!P3 IMAD.WIDE R6, R21, 0x4, R6 ;  /* 0x000000041506b825 */ /* 0x008fcc00078e0206 */
[----:B------:R-:W3:Y:S01]  /*07d0*/  @!P3 LDG.E R7, desc[UR8][R6.64] ;  /* 0x000000080607b981 */ /* 0x000ee2000c1e1900 */
[----:B------:R-:W-:Y:S01]  /*07e0*/  IADD3 R4, PT, PT, R4, 0x4, RZ ;  /* 0x0000000404047810 */ /* 0x000fe20007ffe0ff */
[----:B----4-:R-:W-:-:S04]  /*07f0*/  @!P0 FADD R0, R0, R11 ;  /* 0x0000000b00008221 */ /* 0x010fc80000000000 */
[----:B-----5:R-:W-:-:S04]  /*0800*/  @!P1 FADD R0, R0, R13 ;  /* 0x0000000d00009221 */ /* 0x020fc80000000000 */
[----:B--2---:R-:W-:-:S04]  /*0810*/  @!P2 FADD R0, R0, R9 ;  /* 0x000000090000a221 */ /* 0x004fc80000000000 */
[----:B---3--:R-:W-:-:S07]  /*0820*/  @!P3 FADD R0, R0, R7 ;  /* 0x000000070000b221 */ /* 0x008fce0000000000 */
.L_x_70:
[----:B------:R-:W-:Y:S05]  /*0830*/  BRA.U !UP1, `(.L_x_67) ;  /* 0x0000000109807547 */ /* 0x000fea000b800000 */
[----:B------:R-:W-:Y:S02]  /*0840*/  UISETP.NE.AND UP0, UPT, UR6, 0x1, UPT ;  /* 0x000000010600788c */ /* 0x000fe4000bf05270 */
[----:B------:R-:W-:-:S04]  /*0850*/  ULOP3.LUT UR4, UR4, 0x1, URZ, 0xc0, !UPT ;  /* 0x0000000104047892 */ /* 0x000fc8000f8ec0ff */
[----:B------:R-:W-:-:S03]  /*0860*/  UISETP.NE.U32.AND UP1, UPT, UR4, 0x1, UPT ;  /* 0x000000010400788c */ /* 0x000fc6000bf25070 */
[----:B------:R-:W-:Y:S08]  /*0870*/  BRA.U !UP0, `(.L_x_71) ;  /* 0x0000000108407547 */ /* 0x000ff0000b800000 */
[----:B------:R-:W3:Y:S01]  /*0880*/  LDCU UR4, c[0x0][0x388] ;  /* 0x00007100ff0477ac */ /* 0x000ee20008000800 */
[----:B01----:R-:W-:-:S04]  /*0890*/  IMAD R8, R4, R5, R2 ;  /* 0x0000000504087224 */ /* 0x003fc800078e0202 */
[C---:B--2---:R-:W-:Y:S01]  /*08a0*/  IMAD R11, R8.reuse, UR7, R3 ;  /* 0x00000007080b7c24 */ /* 0x044fe2000f8e0203 */
[----:B------:R-:W-:-:S05]  /*08b0*/  IADD3 R6, PT, PT, R8, R5, RZ ;  /* 0x0000000508067210 */ /* 0x000fca0007ffe0ff */
[----:B------:R-:W-:Y:S01]  /*08c0*/  IMAD R13, R6, UR7, R3 ;  /* 0x00000007060d7c24 */ /* 0x000fe2000f8e0203 */
[----:B---3--:R-:W-:-:S04]  /*08d0*/  ISETP.GE.U32.AND P0, PT, R11, UR4, PT ;  /* 0x000000040b007c0c */ /* 0x008fc8000bf06070 */
[----:B------:R-:W-:-:S09]  /*08e0*/  ISETP.GE.U32.AND P1, PT, R13, UR4, PT ;  /* 0x000000040d007c0c */ /* 0x000fd2000bf26070 */
[----:B------:R-:W0:Y:S08]  /*08f0*/  @!P0 LDC.64 R6, c[0x0][0x380] ;  /* 0x0000e000ff068b82 */ /* 0x000e300000000a00 */
[----:B------:R-:W1:Y:S01]  /*0900*/  @!P1 LDC.64 R8, c[0x0][0x380] ;  /* 0x0000e000ff089b82 */ /* 0x000e620000000a00 */
[----:B0-----:R-:W-:-:S06]  /*0910*/  @!P0 IMAD.WIDE R6, R11, 0x4, R6 ;  /* 0x000000040b068825 */ /* 0x001fcc00078e0206 */
[----:B------:R-:W2:Y:S01]  /*0920*/  @!P0 LDG.E R7, desc[UR8][R6.64] ;  /* 0x0000000806078981 */ /* 0x000ea2000c1e1900 */
[----:B-1----:R-:W-:-:S06]  /*0930*/  @!P1 IMAD.WIDE R8, R13, 0x4, R8 ;  /* 0x000000040d089825 */ /* 0x002fcc00078e0208 */
[----:B------:R-:W3:Y:S01]  /*0940*/  @!P1 LDG.E R9, desc[UR8][R8.64] ;  /* 0x0000000808099981 */ /* 0x000ee2000c1e1900 */
[----:B------:R-:W-:Y:S01]  /*0950*/  IADD3 R4, PT, PT, R4, 0x2, RZ ;  /* 0x0000000204047810 */ /* 0x000fe20007ffe0ff */
[----:B--2---:R-:W-:-:S04]  /*0960*/  @!P0 FADD R0, R0, R7 ;  /* 0x0000000700008221 */ /* 0x004fc80000000000 */
[----:B---3--:R-:W-:-:S07]  /*0970*/  @!P1 FADD R0, R0, R9 ;  /* 0x0000000900009221 */ /* 0x008fce0000000000 */
.L_x_71:
[----:B------:R-:W-:Y:S05]  /*0980*/  BRA.U UP1, `(.L_x_67) ;  /* 0x00000001012c7547 */ /* 0x000fea000b800000 */
[----:B------:R-:W3:Y:S01]  /*0990*/  LDCU UR4, c[0x0][0x388] ;  /* 0x00007100ff0477ac */ /* 0x000ee20008000800 */
[----:B01----:R-:W-:Y:S01]  /*09a0*/  IMAD R2, R5, R4, R2 ;  /* 0x0000000405027224 */ /* 0x003fe200078e0202 */
[----:B------:R-:W-:Y:S03]  /*09b0*/  BSSY.RECONVERGENT B0, `(.L_x_67) ;  /* 0x0000008000007945 */ /* 0x000fe60003800200 */
[----:B--2---:R-:W-:-:S05]  /*09c0*/  IMAD R5, R2, UR7, R3 ;  /* 0x0000000702057c24 */ /* 0x004fca000f8e0203 */
[----:B---3--:R-:W-:-:S13]  /*09d0*/  ISETP.GE.U32.AND P0, PT, R5, UR4, PT ;  /* 0x0000000405007c0c */ /* 0x008fda000bf06070 */
[----:B------:R-:W-:Y:S05]  /*09e0*/  @P0 BRA `(.L_x_72) ;  /* 0x0000000000100947 */ /* 0x000fea0003800000 */
[----:B------:R-:W0:Y:S02]  /*09f0*/  LDC.64 R2, c[0x0][0x380] ;  /* 0x0000e000ff027b82 */ /* 0x000e240000000a00 */
[----:B0-----:R-:W-:-:S06]  /*0a00*/  IMAD.WIDE R2, R5, 0x4, R2 ;  /* 0x0000000405027825 */ /* 0x001fcc00078e0202 */
[----:B------:R-:W2:Y:S02]  /*0a10*/  LDG.E R3, desc[UR8][R2.64] ;  /* 0x0000000802037981 */ /* 0x000ea4000c1e1900 */
[----:B--2---:R-:W-:-:S07]  /*0a20*/  FADD R0, R0, R3 ;  /* 0x0000000300007221 */ /* 0x004fce0000000000 */
.L_x_72:
[----:B------:R-:W-:Y:S05]  /*0a30*/  BSYNC.RECONVERGENT B0 ;  /* 0x0000000000007941 */ /* 0x000fea0003800200 */
.L_x_67:
[----:B0-2---:R-:W0:Y:S02]  /*0a40*/  LDC.64 R2, c[0x0][0x390] ;  /* 0x0000e400ff027b82 */ /* 0x005e240000000a00 */
[----:B0-----:R-:W-:Y:S01]  /*0a50*/  REDG.E.ADD.F32.FTZ.RN.STRONG.GPU desc[UR8][R2.64], R0 ;  /* 0x00000000020079a6 */ /* 0x001fe2000c12f308 */
[----:B------:R-:W-:Y:S05]  /*0a60*/  EXIT ;  /* 0x000000000000794d */ /* 0x000fea0003800000 */
.L_x_73:
        /* <DEDUP_REMOVED lines=9> */
.L_x_160:


//--------------------- .text._Z34computeStdDevWithGlobalSumDiffElemjPfS_ --------------------------
	.section	.text._Z34computeStdDevWithGlobalSumDiffElemjPfS_,"ax",@progbits
	.align	128
        .global         _Z34computeStdDevWithGlobalSumDiffElemjPfS_
        .type           _Z34computeStdDevWithGlobalSumDiffElemjPfS_,@function
        .size           _Z34computeStdDevWithGlobalSumDiffElemjPfS_,(.L_x_150 - _Z34computeStdDevWithGlobalSumDiffElemjPfS_)
        .other          _Z34computeStdDevWithGlobalSumDiffElemjPfS_,@"STO_CUDA_ENTRY STV_DEFAULT"
_Z34computeStdDevWithGlobalSumDiffElemjPfS_:
.text._Z34computeStdDevWithGlobalSumDiffElemjPfS_:
[----:B------:R-:W-:Y:S08]  /*0000*/  LDC R1, c[0x0][0x37c] ;  /* 0x0000df00ff017b82 */ /* 0x000ff00000000800 */
[----:B------:R-:W0:Y:S01]  /*0010*/  LDC.64 R2, c[0x0][0x388] ;  /* 0x0000e200ff027b82 */ /* 0x000e220000000a00 */
[----:B------:R-:W0:Y:S01]  /*0020*/  LDCU.64 UR4, c[0x0][0x358] ;  /* 0x00006b00ff0477ac */ /* 0x000e220008000a00 */
[----:B------:R-:W1:Y:S01]  /*0030*/  LDCU UR6, c[0x0][0x380] ;  /* 0x00007000ff0677ac */ /* 0x000e620008000800 */
[----:B0-----:R1:W2:Y:S02]  /*0040*/  LDG.E R0, desc[UR4][R2.64] ;  /* 0x0000000402007981 */ /* 0x0012a4000c1e1900 */
[----:B-1----:R-:W-:-:S04]  /*0050*/  I2FP.F32.U32 R3, UR6 ;  /* 0x0000000600037c45 */ /* 0x002fc80008201000 */
[----:B------:R-:W0:Y:S02]  /*0060*/  MUFU.RCP R4, R3 ;  /* 0x0000000300047308 */ /* 0x000e240000001000 */
[----:B0-----:R-:W-:-:S04]  /*0070*/  FFMA R5, -R3, R4, 1 ;  /* 0x3f80000003057423 */ /* 0x001fc80000000104 */
[----:B------:R-:W-:Y:S02]  /*0080*/  FFMA R5, R4, R5, R4 ;  /* 0x0000000504057223 */ /* 0x000fe40000000004 */
[----:B--2---:R-:W0:Y:S02]  /*0090*/  FCHK P0, R0, R3 ;  /* 0x0000000300007302 */ /* 0x004e240000000000 */
[----:B------:R-:W-:-:S04]  /*00a0*/  FFMA R4, R0, R5, RZ ;  /* 0x0000000500047223 */ /* 0x000fc800000000ff */
[----:B------:R-:W-:-:S04]  /*00b0*/  FFMA R6, -R3, R4, R0 ;  /* 0x0000000403067223 */ /* 0x000fc80000000100 */
[----:B------:R-:W-:Y:S01]  /*00c0*/  FFMA R4, R5, R6, R4 ;  /* 0x0000000605047223 */ /* 0x000fe20000000004 */
[----:B0-----:R-:W-:Y:S06]  /*00d0*/  @!P0 BRA `(.L_x_74) ;  /* 0x0000000000088947 */ /* 0x001fec0003800000 */
[----:B------:R-:W-:-:S07]  /*00e0*/  MOV R2, 0x100 ;  /* 0x0000010000027802 */ /* 0x000fce0000000f00 */
[----:B------:R-:W-:Y:S05]  /*00f0*/  CALL.REL.NOINC `($__internal_3_$__cuda_sm3x_div_rn_noftz_f32_slowpath) ;  /* 0x00000000009c7944 */ /* 0x000fea0003c00000 */
.L_x_74:
[----:B------:R-:W-:Y:S01]  /*0100*/  VIADD R0, R4, 0xf3000000 ;  /* 0xf300000004007836 */ /* 0x000fe20000000000 */
[----:B------:R0:W1:Y:S04]  /*0110*/  MUFU.RSQ R3, R4 ;  /* 0x0000000400037308 */ /* 0x0000680000001400 */
[----:B------:R-:W-:-:S13]  /*0120*/  ISETP.GT.U32.AND P0, PT, R0, 0x727fffff, PT ;  /* 0x727fffff0000780c */ /* 0x000fda0003f04070 */
[----:B01----:R-:W-:Y:S05]  /*0130*/  @!P0 BRA `(.L_x_75) ;  /* 0x0000000000108947 */ /* 0x003fea0003800000 */
[----:B------:R-:W-:Y:S01]  /*0140*/  IMAD.MOV.U32 R0, RZ, RZ, R4 ;  /* 0x000000ffff007224 */ /* 0x000fe200078e0004 */
[----:B------:R-:W-:-:S07]  /*0150*/  MOV R4, 0x170 ;  /* 0x0000017000047802 */ /* 0x000fce0000000f00 */
[----:B------:R-:W-:Y:S05]  /*0160*/  CALL.REL.NOINC `($__internal_2_$__cuda_sm20_sqrt_rn_f32_slowpath) ;  /* 0x0000000000207944 */ /* 0x000fea0003c00000 */
[----:B------:R-:W-:Y:S05]  /*0170*/  BRA `(.L_x_76) ;  /* 0x0000000000107947 */ /* 0x000fea0003800000 */
.L_x_75:
[C---:B------:R-:W-:Y:S01]  /*0180*/  FMUL.FTZ R5, R3.reuse, R4 ;  /* 0x0000000403057220 */ /* 0x040fe20000410000 */
[----:B------:R-:W-:-:S03]  /*0190*/  FMUL.FTZ R0, R3, 0.5 ;  /* 0x3f00000003007820 */ /* 0x000fc60000410000 */
[----:B------:R-:W-:-:S04]  /*01a0*/  FFMA R4, -R5, R5, R4 ;  /* 0x0000000505047223 */ /* 0x000fc80000000104 */
[----:B------:R-:W-:-:S07]  /*01b0*/  FFMA R5, R4, R0, R5 ;  /* 0x0000000004057223 */ /* 0x000fce0000000005 */
.L_x_76:
[----:B------:R-:W0:Y:S02]  /*01c0*/  LDC.64 R2, c[0x0][0x390] ;  /* 0x0000e400ff027b82 */ /* 0x000e240000000a00 */
[----:B0-----:R-:W-:Y:S01]  /*01d0*/  STG.E desc[UR4][R2.64], R5 ;  /* 0x0000000502007986 */ /* 0x001fe2000c101904 */
[----:B------:R-:W-:Y:S05]  /*01e0*/  EXIT ;  /* 0x000000000000794d */ /* 0x000fea0003800000 */
        .weak           $__internal_2_$__cuda_sm20_sqrt_rn_f32_slowpath
        .type           $__internal_2_$__cuda_sm20_sqrt_rn_f32_slowpath,@function
        .size           $__internal_2_$__cuda_sm20_sqrt_rn_f32_slowpath,($__internal_3_$__cuda_sm3x_div_rn_noftz_f32_slowpath - $__internal_2_$__cuda_sm20_sqrt_rn_f32_slowpath)
$__internal_2_$__cuda_sm20_sqrt_rn_f32_slowpath:
[----:B------:R-:W-:-:S13]  /*01f0*/  LOP3.LUT P0, RZ, R0, 0x7fffffff, RZ, 0xc0, !PT ;  /* 0x7fffffff00ff7812 */ /* 0x000fda000780c0ff */
[----:B------:R-:W-:Y:S01]  /*0200*/  @!P0 IMAD.MOV.U32 R2, RZ, RZ, R0 ;  /* 0x000000ffff028224 */ /* 0x000fe200078e0000 */
[----:B------:R-:W-:Y:S06]  /*0210*/  @!P0 BRA `(.L_x_77) ;  /* 0x0000000000448947 */ /* 0x000fec0003800000 */
[----:B------:R-:W-:-:S13]  /*0220*/  FSETP.GEU.FTZ.AND P0, PT, R0, RZ, PT ;  /* 0x000000ff0000720b */ /* 0x000fda0003f1e000 */
[----:B------:R-:W-:Y:S01]  /*0230*/  @!P0 IMAD.MOV.U32 R2, RZ, RZ, 0x7fffffff ;  /* 0x7fffffffff028424 */ /* 0x000fe200078e00ff */
[----:B------:R-:W-:Y:S06]  /*0240*/  @!P0 BRA `(.L_x_77) ;  /* 0x0000000000388947 */ /* 0x000fec0003800000 */
[----:B------:R-:W-:-:S13]  /*0250*/  FSETP.GTU.FTZ.AND P0, PT, |R0|, +INF , PT ;  /* 0x7f8000000000780b */ /* 0x000fda0003f1c200 */
[----:B------:R-:W-:Y:S01]  /*0260*/  @P0 FADD.FTZ R2, R0, 1 ;  /* 0x3f80000000020421 */ /* 0x000fe20000010000 */
[----:B------:R-:W-:Y:S06]  /*0270*/  @P0 BRA `(.L_x_77) ;  /* 0x00000000002c0947 */ /* 0x000fec0003800000 */
[----:B------:R-:W-:-:S13]  /*0280*/  FSETP.NEU.FTZ.AND P0, PT, |R0|, +INF , PT ;  /* 0x7f8000000000780b */ /* 0x000fda0003f1d200 */
[----:B------:R-:W-:Y:S01]  /*0290*/  @!P0 IMAD.MOV.U32 R2, RZ, RZ, R0 ;  /* 0x000000ffff028224 */ /* 0x000fe200078e0000 */
[----:B------:R-:W-:Y:S06]  /*02a0*/  @!P0 BRA `(.L_x_77) ;  /* 0x0000000000208947 */ /* 0x000fec0003800000 */
[----:B------:R-:W-:-:S04]  /*02b0*/  FFMA R0, R0, 1.84467440737095516160e+19, RZ ;  /* 0x5f80000000007823 */ /* 0x000fc800000000ff */
[----:B------:R-:W0:Y:S02]  /*02c0*/  MUFU.RSQ R3, R0 ;  /* 0x0000000000037308 */ /* 0x000e240000001400 */
[----:B0-----:R-:W-:Y:S01]  /*02d0*/  FMUL.FTZ R5, R0, R3 ;  /* 0x0000000300057220 */ /* 0x001fe20000410000 */
[----:B------:R-:W-:-:S03]  /*02e0*/  FMUL.FTZ R3, R3, 0.5 ;  /* 0x3f00000003037820 */ /* 0x000fc60000410000 */
[----:B------:R-:W-:-:S04]  /*02f0*/  FADD.FTZ R2, -R5, -RZ ;  /* 0x800000ff05027221 */ /* 0x000fc80000010100 */
[----:B------:R-:W-:-:S04]  /*0300*/  FFMA R2, R5, R2, R0 ;  /* 0x0000000205027223 */ /* 0x000fc80000000000 */
[----:B------:R-:W-:-:S04]  /*0310*/  FFMA R2, R2, R3, R5 ;  /* 0x0000000302027223 */ /* 0x000fc80000000005 */
[----:B------:R-:W-:-:S07]  /*0320*/  FMUL.FTZ R2, R2, 2.3283064365386962891e-10 ;  /* 0x2f80000002027820 */ /* 0x000fce0000410000 */
.L_x_77:
[----:B------:R-:W-:Y:S02]  /*0330*/  IMAD.MOV.U32 R5, RZ, RZ, R2 ;  /* 0x000000ffff057224 */ /* 0x000fe400078e0002 */
[----:B------:R-:W-:Y:S02]  /*0340*/  IMAD.MOV.U32 R2, RZ, RZ, R4 ;  /* 0x000000ffff027224 */ /* 0x000fe400078e0004 */
[----:B------:R-:W-:-:S04]  /*0350*/  IMAD.MOV.U32 R3, RZ, RZ, 0x0 ;  /* 0x00000000ff037424 */ /* 0x000fc800078e00ff */
[----:B------:R-:W-:Y:S05]  /*0360*/  RET.REL.NODEC R2 `(_Z34computeStdDevWithGlobalSumDiffElemjPfS_) ;  /* 0xfffffffc02247950 */ /* 0x000fea0003c3ffff */
        .weak           $__internal_3_$__cuda_sm3x_div_rn_noftz_f32_slowpath
        .type           $__internal_3_$__cuda_sm3x_div_rn_noftz_f32_slowpath,@function
        .size           $__internal_3_$__cuda_sm3x_div_rn_noftz_f32_slowpath,(.L_x_150 - $__internal_3_$__cuda_sm3x_div_rn_noftz_f32_slowpath)
$__internal_3_$__cuda_sm3x_div_rn_noftz_f32_slowpath:
[--C-:B------:R-:W-:Y:S01]  /*0370*/  SHF.R.U32.HI R5, RZ, 0x17, R3.reuse ;  /* 0x00000017ff057819 */ /* 0x100fe20000011603 */
[--C-:B------:R-:W-:Y:S01]  /*0380*/  IMAD.MOV.U32 R6, RZ, RZ, R0.reuse ;  /* 0x000000ffff067224 */ /* 0x100fe200078e0000 */
[----:B------:R-:W-:Y:S01]  /*0390*/  SHF.R.U32.HI R4, RZ, 0x17, R0 ;  /* 0x00000017ff047819 */ /* 0x000fe20000011600 */
[----:B------:R-:W-:Y:S01]  /*03a0*/  IMAD.MOV.U32 R7, RZ, RZ, R3 ;  /* 0x000000ffff077224 */ /* 0x000fe200078e0003 */
[----:B------:R-:W-:Y:S02]  /*03b0*/  LOP3.LUT R5, R5, 0xff, RZ, 0xc0, !PT ;  /* 0x000000ff05057812 */ /* 0x000fe400078ec0ff */
[----:B------:R-:W-:-:S03]  /*03c0*/  LOP3.LUT R4, R4, 0xff, RZ, 0xc0, !PT ;  /* 0x000000ff04047812 */ /* 0x000fc600078ec0ff */
[----:B------:R-:W-:Y:S01]  /*03d0*/  VIADD R10, R5, 0xffffffff ;  /* 0xffffffff050a7836 */ /* 0x000fe20000000000 */
[----:B------:R-:W-:-:S04]  /*03e0*/  IADD3 R9, PT, PT, R4, -0x1, RZ ;  /* 0xffffffff04097810 */ /* 0x000fc80007ffe0ff */
        /* <DEDUP_REMOVED lines=27> */
.L_x_78:
[----:B------:R-:W-:Y:S01]  /*05a0*/  LEA R0, R5, 0xc0800000, 0x17 ;  /* 0xc080000005007811 */ /* 0x000fe200078eb8ff */
[----:B------:R-:W-:-:S03]  /*05b0*/  VIADD R4, R4, 0xffffff81 ;  /* 0xffffff8104047836 */ /* 0x000fc60000000000 */
[----:B------:R-:W-:Y:S01]  /*05c0*/  IADD3 R7, PT, PT, -R0, R7, RZ ;  /* 0x0000000700077210 */ /* 0x000fe20007ffe1ff */
[C---:B------:R-:W-:Y:S01]  /*05d0*/  IMAD R0, R4.reuse, -0x800000, R6 ;  /* 0xff80000004007824 */ /* 0x040fe200078e0206 */
[----:B------:R-:W-:Y:S02]  /*05e0*/  IADD3 R5, PT, PT, R4, 0x7f, -R5 ;  /* 0x0000007f04057810 */ /* 0x000fe40007ffe805 */
[----:B------:R-:W0:Y:S01]  /*05f0*/  MUFU.RCP R3, R7 ;  /* 0x0000000700037308 */ /* 0x000e220000001000 */
[----:B------:R-:W-:Y:S02]  /*0600*/  FADD.FTZ R9, -R7, -RZ ;  /* 0x800000ff07097221 */ /* 0x000fe40000010100 */
        /* <DEDUP_REMOVED lines=21> */
[-CC-:B------:R-:W-:Y:S01]  /*0760*/  FFMA.RZ R0, R10, R6.reuse, R11.reuse ;  /* 0x000000060a007223 */ /* 0x180fe2000000c00b */
[----:B------:R-:W-:Y:S02]  /*0770*/  VIADD R7, R8, 0x20 ;  /* 0x0000002008077836 */ /* 0x000fe40000000000 */
[-CC-:B------:R-:W-:Y:S01]  /*0780*/  FFMA.RM R5, R10, R6.reuse, R11.reuse ;  /* 0x000000060a057223 */ /* 0x180fe2000000400b */
[----:B------:R-:W-:Y:S02]  /*0790*/  ISETP.NE.AND P2, PT, R8, RZ, PT ;  /* 0x000000ff0800720c */ /* 0x000fe40003f45270 */
[----:B------:R-:W-:Y:S01]  /*07a0*/  LOP3.LUT R4, R0, 0x7fffff, RZ, 0xc0, !PT ;  /* 0x007fffff00047812 */ /* 0x000fe200078ec0ff */
[----:B------:R-:W-:Y:S01]  /*07b0*/  FFMA.RP R0, R10, R6, R11 ;  /* 0x000000060a007223 */ /* 0x000fe2000000800b */
[----:B------:R-:W-:Y:S02]  /*07c0*/  ISETP.NE.AND P1, PT, R8, RZ, PT ;  /* 0x000000ff0800720c */ /* 0x000fe40003f25270 */
[----:B------:R-:W-:-:S02]  /*07d0*/  LOP3.LUT R4, R4, 0x800000, RZ, 0xfc, !PT ;  /* 0x0080000004047812 */ /* 0x000fc400078efcff */
[----:B------:R-:W-:Y:S02]  /*07e0*/  IADD3 R6, PT, PT, -R8, RZ, RZ ;  /* 0x000000ff08067210 */ /* 0x000fe40007ffe1ff */
[----:B------:R-:W-:Y:S02]  /*07f0*/  SHF.L.U32 R7, R4, R7, RZ ;  /* 0x0000000704077219 */ /* 0x000fe400000006ff */
[----:B------:R-:W-:Y:S02]  /*0800*/  FSETP.NEU.FTZ.AND P0, PT, R0, R5, PT ;  /* 0x000000050000720b */ /* 0x000fe40003f1d000 */
[----:B------:R-:W-:Y:S02]  /*0810*/  SEL R5, R6, RZ, P2 ;  /* 0x000000ff06057207 */ /* 0x000fe40001000000 */
[----:B------:R-:W-:Y:S02]  /*0820*/  ISETP.NE.AND P1, PT, R7, RZ, P1 ;  /* 0x000000ff0700720c */ /* 0x000fe40000f25270 */
[----:B------:R-:W-:-:S02]  /*0830*/  SHF.R.U32.HI R5, RZ, R5, R4 ;  /* 0x00000005ff057219 */ /* 0x000fc40000011604 */
[----:B------:R-:W-:Y:S02]  /*0840*/  PLOP3.LUT P0, PT, P0, P1, PT, 0xf8, 0x8f ;  /* 0x00000000008f781c */ /* 0x000fe40000703f70 */
[----:B------:R-:W-:Y:S02]  /*0850*/  SHF.R.U32.HI R7, RZ, 0x1, R5 ;  /* 0x00000001ff077819 */ /* 0x000fe40000011605 */
[----:B------:R-:W-:-:S04]  /*0860*/  SEL R0, RZ, 0x1, !P0 ;  /* 0x00000001ff007807 */ /* 0x000fc80004000000 */
[----:B------:R-:W-:-:S04]  /*0870*/  LOP3.LUT R0, R0, 0x1, R7, 0xf8, !PT ;  /* 0x0000000100007812 */ /* 0x000fc800078ef807 */
[----:B------:R-:W-:-:S05]  /*0880*/  LOP3.LUT R0, R0, R5, RZ, 0xc0, !PT ;  /* 0x0000000500007212 */ /* 0x000fca00078ec0ff */
[----:B------:R-:W-:-:S05]  /*0890*/  IMAD.IADD R0, R7, 0x1, R0 ;  /* 0x0000000107007824 */ /* 0x000fca00078e0200 */
[----:B------:R-:W-:Y:S01]  /*08a0*/  LOP3.LUT R3, R0, R3, RZ, 0xfc, !PT ;  /* 0x0000000300037212 */ /* 0x000fe200078efcff */
[----:B------:R-:W-:Y:S06]  /*08b0*/  BRA `(.L_x_85) ;  /* 0x0000000000347947 */ /* 0x000fec0003800000 */
.L_x_84:
[----:B------:R-:W-:-:S04]  /*08c0*/  LOP3.LUT R3, R3, 0x80000000, RZ, 0xc0, !PT ;  /* 0x8000000003037812 */ /* 0x000fc800078ec0ff */
[----:B------:R-:W-:Y:S01]  /*08d0*/  LOP3.LUT R3, R3, 0x7f800000, RZ, 0xfc, !PT ;  /* 0x7f80000003037812 */ /* 0x000fe200078efcff */
[----:B------:R-:W-:Y:S06]  /*08e0*/  BRA `(.L_x_85) ;  /* 0x0000000000287947 */ /* 0x000fec0003800000 */
.L_x_83:
[----:B------:R-:W-:Y:S01]  /*08f0*/  IMAD R3, R5, 0x800000, R3 ;  /* 0x0080000005037824 */ /* 0x000fe200078e0203 */
[----:B------:R-:W-:Y:S06]  /*0900*/  BRA `(.L_x_85) ;  /* 0x0000000000207947 */ /* 0x000fec0003800000 */
.L_x_82:
[----:B------:R-:W-:-:S04]  /*0910*/  LOP3.LUT R3, R7, 0x80000000, R6, 0x48, !PT ;  /* 0x8000000007037812 */ /* 0x000fc800078e4806 */
[----:B------:R-:W-:Y:S01]  /*0920*/  LOP3.LUT R3, R3, 0x7f800000, RZ, 0xfc, !PT ;  /* 0x7f80000003037812 */ /* 0x000fe200078efcff */
[----:B------:R-:W-:Y:S06]  /*0930*/  BRA `(.L_x_85) ;  /* 0x0000000000147947 */ /* 0x000fec0003800000 */
.L_x_81:
[----:B------:R-:W-:Y:S01]  /*0940*/  LOP3.LUT R3, R7, 0x80000000, R6, 0x48, !PT ;  /* 0x8000000007037812 */ /* 0x000fe200078e4806 */
[----:B------:R-:W-:Y:S06]  /*0950*/  BRA `(.L_x_85) ;  /* 0x00000000000c7947 */ /* 0x000fec0003800000 */
.L_x_80:
[----:B------:R-:W0:Y:S01]  /*0960*/  MUFU.RSQ R3, -QNAN ;  /* 0xffc0000000037908 */ /* 0x000e220000001400 */
[----:B------:R-:W-:Y:S05]  /*0970*/  BRA `(.L_x_85) ;  /* 0x0000000000047947 */ /* 0x000fea0003800000 */
.L_x_79:
[----:B------:R-:W-:-:S07]  /*0980*/  FADD.FTZ R3, R0, R3 ;  /* 0x0000000300037221 */ /* 0x000fce0000010000 */
.L_x_85:
[----:B0-----:R-:W-:Y:S02]  /*0990*/  IMAD.MOV.U32 R4, RZ, RZ, R3 ;  /* 0x000000ffff047224 */ /* 0x001fe400078e0003 */
[----:B------:R-:W-:-:S04]  /*09a0*/  IMAD.MOV.U32 R3, RZ, RZ, 0x0 ;  /* 0x00000000ff037424 */ /* 0x000fc800078e00ff */
[----:B------:R-:W-:Y:S05]  /*09b0*/  RET.REL.NODEC R2 `(_Z34computeStdDevWithGlobalSumDiffElemjPfS_) ;  /* 0xfffffff402907950 */ /* 0x000fea0003c3ffff */
.L_x_86:
        /* <DEDUP_REMOVED lines=12> */
.L_x_150:


//--------------------- .text._Z38computeSumDiffElemWithOneElemPerThreadPfjS_S_ --------------------------
	.section	.text._Z38computeSumDiffElemWithOneElemPerThreadPfjS_S_,"ax",@progbits
	.align	128
        .global         _Z38computeSumDiffElemWithOneElemPerThreadPfjS_S_
        .type           _Z38computeSumDiffElemWithOneElemPerThreadPfjS_S_,@function
        .size           _Z38computeSumDiffElemWithOneElemPerThreadPfjS_S_,(.L_x_152 - _Z38computeSumDiffElemWithOneElemPerThreadPfjS_S_)
        .other          _Z38computeSumDiffElemWithOneElemPerThreadPfjS_S_,@"STO_CUDA_ENTRY STV_DEFAULT"
_Z38computeSumDiffElemWithOneElemPerThreadPfjS_S_:
.text._Z38computeSumDiffElemWithOneElemPerThreadPfjS_S_:
[----:B------:R-:W-:Y:S01]  /*0000*/  LDC R1, c[0x0][0x37c] ;  /* 0x0000df00ff017b82 */ /* 0x000fe20000000800 */
[----:B------:R-:W0:Y:S07]  /*0010*/  S2R R2, SR_TID.X ;  /* 0x0000000000027919 */ /* 0x000e2e0000002100 */
[----:B------:R-:W0:Y:S01]  /*0020*/  S2UR UR4, SR_CTAID.X ;  /* 0x00000000000479c3 */ /* 0x000e220000002500 */
[----:B------:R-:W1:Y:S07]  /*0030*/  LDCU UR6, c[0x0][0x388] ;  /* 0x00007100ff0677ac */ /* 0x000e6e0008000800 */
[----:B------:R-:W0:Y:S02]  /*0040*/  LDC R3, c[0x0][0x360] ;  /* 0x0000d800ff037b82 */ /* 0x000e240000000800 */
[----:B0-----:R-:W-:-:S05]  /*0050*/  IMAD R2, R3, UR4, R2 ;  /* 0x0000000403027c24 */ /* 0x001fca000f8e0202 */
[----:B-1----:R-:W-:-:S13]  /*0060*/  ISETP.GE.U32.AND P0, PT, R2, UR6, PT ;  /* 0x0000000602007c0c */ /* 0x002fda000bf06070 */
[----:B------:R-:W-:Y:S05]  /*0070*/  @P0 EXIT ;  /* 0x000000000000094d */ /* 0x000fea0003800000 */
[----:B------:R-:W0:Y:S01]  /*0080*/  LDC.64 R4, c[0x0][0x390] ;  /* 0x0000e400ff047b82 */ /* 0x000e220000000a00 */
[----:B------:R-:W0:Y:S02]  /*0090*/  LDCU.64 UR4, c[0x0][0x358] ;  /* 0x00006b00ff0477ac */ /* 0x000e240008000a00 */
[----:B0-----:R-:W2:Y:S01]  /*00a0*/  LDG.E R0, desc[UR4][R4.64] ;  /* 0x0000000404007981 */ /* 0x001ea2000c1e1900 */
[----:B------:R-:W-:-:S04]  /*00b0*/  I2FP.F32.U32 R3, UR6 ;  /* 0x0000000600037c45 */ /* 0x000fc80008201000 */
        /* <DEDUP_REMOVED lines=9> */
[----:B------:R-:W-:Y:S05]  /*0150*/  CALL.REL.NOINC `($__internal_4_$__cuda_sm3x_div_rn_noftz_f32_slowpath) ;  /* 0x0000000000807944 */ /* 0x000fea0003c00000 */
[----:B------:R-:W-:-:S07]  /*0160*/  IMAD.MOV.U32 R10, RZ, RZ, R0 ;  /* 0x000000ffff0a7224 */ /* 0x000fce00078e0000 */
.L_x_87:
[----:B------:R-:W0:Y:S02]  /*0170*/  LDC.64 R4, c[0x0][0x380] ;  /* 0x0000e000ff047b82 */ /* 0x000e240000000a00 */
[----:B0-----:R-:W-:-:S06]  /*0180*/  IMAD.WIDE.U32 R4, R2, 0x4, R4 ;  /* 0x0000000402047825 */ /* 0x001fcc00078e0004 */
[----:B------:R-:W2:Y:S01]  /*0190*/  LDG.E R5, desc[UR4][R4.64] ;  /* 0x0000000404057981 */ /* 0x000ea2000c1e1900 */
[----:B------:R-:W-:Y:S01]  /*01a0*/  BSSY.RECONVERGENT B0, `(.L_x_88) ;  /* 0x0000005000007945 */ /* 0x000fe20003800200 */
[----:B------:R-:W-:Y:S01]  /*01b0*/  MOV R0, 0x1f0 ;  /* 0x000001f000007802 */ /* 0x000fe20000000f00 */
[----:B--2---:R-:W-:-:S04]  /*01c0*/  FADD R10, R5, -R10 ;  /* 0x8000000a050a7221 */ /* 0x004fc80000000000 */
[----:B------:R0:W1:Y:S03]  /*01d0*/  F2F.F64.F32 R2, R10 ;  /* 0x0000000a00027310 */ /* 0x0000660000201800 */
[----:B01----:R-:W-:Y:S05]  /*01e0*/  CALL.REL.NOINC `($_Z38computeSumDiffElemWithOneElemPerThreadPfjS_S_$__internal_accurate_pow) ;  /* 0x0000000400ec7944 */ /* 0x003fea0003c00000 */
[----:B------:R-:W-:Y:S05]  /*01f0*/  BSYNC.RECONVERGENT B0 ;  /* 0x0000000000007941 */ /* 0x000fea0003800200 */
.L_x_88:
[----:B------:R-:W-:Y:S01]  /*0200*/  DADD R4, R2, 2 ;  /* 0x4000000002047429 */ /* 0x000fe20000000000 */
[----:B------:R-:W0:Y:S01]  /*0210*/  LDC.64 R6, c[0x0][0x398] ;  /* 0x0000e600ff067b82 */ /* 0x000e220000000a00 */
        /* <DEDUP_REMOVED lines=14> */
.L_x_90:
[----:B------:R-:W-:Y:S05]  /*0300*/  BSYNC.RECONVERGENT B0 ;  /* 0x0000000000007941 */ /* 0x000fea0003800200 */
.L_x_89:
[----:B------:R-:W1:Y:S01]  /*0310*/  F2F.F32.F64 R4, R4 ;  /* 0x0000000400047310 */ /* 0x000e620000301000 */
[----:B------:R-:W-:-:S04]  /*0320*/  FSETP.NEU.AND P0, PT, R10, 1, PT ;  /* 0x3f8000000a00780b */ /* 0x000fc80003f0d000 */
[----:B-1----:R-:W-:-:S05]  /*0330*/  FSEL R3, R4, 1, P0 ;  /* 0x3f80000004037808 */ /* 0x002fca0000000000 */
[----:B0-----:R-:W-:Y:S01]  /*0340*/  REDG.E.ADD.F32.FTZ.RN.STRONG.GPU desc[UR4][R6.64], R3 ;  /* 0x00000003060079a6 */ /* 0x001fe2000c12f304 */
[----:B------:R-:W-:Y:S05]  /*0350*/  EXIT ;  /* 0x000000000000794d */ /* 0x000fea0003800000 */
        .weak           $__internal_4_$__cuda_sm3x_div_rn_noftz_f32_slowpath
        .type           $__internal_4_$__cuda_sm3x_div_rn_noftz_f32_slowpath,@function
        .size           $__internal_4_$__cuda_sm3x_div_rn_noftz_f32_slowpath,($_Z38computeSumDiffElemWithOneElemPerThreadPfjS_S_$__internal_accurate_pow - $__internal_4_$__cuda_sm3x_div_rn_noftz_f32_slowpath)
$__internal_4_$__cuda_sm3x_div_rn_noftz_f32_slowpath:
        /* <DEDUP_REMOVED lines=35> */
.L_x_91:
        /* <DEDUP_REMOVED lines=29> */
[CCC-:B------:R-:W-:Y:S01]  /*0760*/  FFMA.RM R6, R10.reuse, R8.reuse, R7.reuse ;  /* 0x000000080a067223 */ /* 0x1c0fe20000004007 */
[C---:B------:R-:W-:Y:S02]  /*0770*/  ISETP.NE.AND P2, PT, R9.reuse, RZ, PT ;  /* 0x000000ff0900720c */ /* 0x040fe40003f45270 */
[----:B------:R-:W-:Y:S02]  /*0780*/  ISETP.NE.AND P1, PT, R9, RZ, PT ;  /* 0x000000ff0900720c */ /* 0x000fe40003f25270 */
[----:B------:R-:W-:Y:S01]  /*0790*/  LOP3.LUT R5, R3, 0x7fffff, RZ, 0xc0, !PT ;  /* 0x007fffff03057812 */ /* 0x000fe200078ec0ff */
[----:B------:R-:W-:Y:S01]  /*07a0*/  FFMA.RP R3, R10, R8, R7 ;  /* 0x000000080a037223 */ /* 0x000fe20000008007 */
[----:B------:R-:W-:Y:S02]  /*07b0*/  VIADD R8, R9, 0x20 ;  /* 0x0000002009087836 */ /* 0x000fe40000000000 */
[----:B------:R-:W-:Y:S01]  /*07c0*/  LOP3.LUT R5, R5, 0x800000, RZ, 0xfc, !PT ;  /* 0x0080000005057812 */ /* 0x000fe200078efcff */
[----:B------:R-:W-:Y:S01]  /*07d0*/  IMAD.MOV R7, RZ, RZ, -R9 ;  /* 0x000000ffff077224 */ /* 0x000fe200078e0a09 */
[----:B------:R-:W-:-:S02]  /*07e0*/  FSETP.NEU.FTZ.AND P0, PT, R3, R6, PT ;  /* 0x000000060300720b */ /* 0x000fc40003f1d000 */
[----:B------:R-:W-:Y:S02]  /*07f0*/  SHF.L.U32 R8, R5, R8, RZ ;  /* 0x0000000805087219 */ /* 0x000fe400000006ff */
[----:B------:R-:W-:Y:S02]  /*0800*/  SEL R6, R7, RZ, P2 ;  /* 0x000000ff07067207 */ /* 0x000fe40001000000 */
[----:B------:R-:W-:Y:S02]  /*0810*/  ISETP.NE.AND P1, PT, R8, RZ, P1 ;  /* 0x000000ff0800720c */ /* 0x000fe40000f25270 */
[----:B------:R-:W-:Y:S02]  /*0820*/  SHF.R.U32.HI R6, RZ, R6, R5 ;  /* 0x00000006ff067219 */ /* 0x000fe40000011605 */
[----:B------:R-:W-:Y:S02]  /*0830*/  PLOP3.LUT P0, PT, P0, P1, PT, 0xf8, 0x8f ;  /* 0x00000000008f781c */ /* 0x000fe40000703f70 */
[----:B------:R-:W-:-:S02]  /*0840*/  SHF.R.U32.HI R8, RZ, 0x1, R6 ;  /* 0x00000001ff087819 */ /* 0x000fc40000011606 */
[----:B------:R-:W-:-:S04]  /*0850*/  SEL R3, RZ, 0x1, !P0 ;  /* 0x00000001ff037807 */ /* 0x000fc80004000000 */
[----:B------:R-:W-:-:S04]  /*0860*/  LOP3.LUT R3, R3, 0x1, R8, 0xf8, !PT ;  /* 0x0000000103037812 */ /* 0x000fc800078ef808 */
[----:B------:R-:W-:-:S05]  /*0870*/  LOP3.LUT R3, R3, R6, RZ, 0xc0, !PT ;  /* 0x0000000603037212 */ /* 0x000fca00078ec0ff */
[----:B------:R-:W-:-:S05]  /*0880*/  IMAD.IADD R3, R8, 0x1, R3 ;  /* 0x0000000108037824 */ /* 0x000fca00078e0203 */
[----:B------:R-:W-:Y:S01]  /*0890*/  LOP3.LUT R0, R3, R0, RZ, 0xfc, !PT ;  /* 0x0000000003007212 */ /* 0x000fe200078efcff */
[----:B------:R-:W-:Y:S06]  /*08a0*/  BRA `(.L_x_98) ;  /* 0x0000000000347947 */ /* 0x000fec0003800000 */
.L_x_97:
[----:B------:R-:W-:-:S04]  /*08b0*/  LOP3.LUT R0, R0, 0x80000000, RZ, 0xc0, !PT ;  /* 0x8000000000007812 */ /* 0x000fc800078ec0ff */
[----:B------:R-:W-:Y:S01]  /*08c0*/  LOP3.LUT R0, R0, 0x7f800000, RZ, 0xfc, !PT ;  /* 0x7f80000000007812 */ /* 0x000fe200078efcff */
[----:B------:R-:W-:Y:S06]  /*08d0*/  BRA `(.L_x_98) ;  /* 0x0000000000287947 */ /* 0x000fec0003800000 */
.L_x_96:
[----:B------:R-:W-:Y:S01]  /*08e0*/  IMAD R0, R6, 0x800000, R0 ;  /* 0x0080000006007824 */ /* 0x000fe200078e0200 */
[----:B------:R-:W-:Y:S06]  /*08f0*/  BRA `(.L_x_98) ;  /* 0x0000000000207947 */ /* 0x000fec0003800000 */
.L_x_95:
[----:B------:R-:W-:-:S04]  /*0900*/  LOP3.LUT R0, R8, 0x80000000, R7, 0x48, !PT ;  /* 0x8000000008007812 */ /* 0x000fc800078e4807 */
[----:B------:R-:W-:Y:S01]  /*0910*/  LOP3.LUT R0, R0, 0x7f800000, RZ, 0xfc, !PT ;  /* 0x7f80000000007812 */ /* 0x000fe200078efcff */
[----:B------:R-:W-:Y:S06]  /*0920*/  BRA `(.L_x_98) ;  /* 0x0000000000147947 */ /* 0x000fec0003800000 */
.L_x_94:
[----:B------:R-:W-:Y:S01]  /*0930*/  LOP3.LUT R0, R8, 0x80000000, R7, 0x48, !PT ;  /* 0x8000000008007812 */ /* 0x000fe200078e4807 */
[----:B------:R-:W-:Y:S06]  /*0940*/  BRA `(.L_x_98) ;  /* 0x00000000000c7947 */ /* 0x000fec0003800000 */
.L_x_93:
[----:B------:R-:W0:Y:S01]  /*0950*/  MUFU.RSQ R0, -QNAN ;  /* 0xffc0000000007908 */ /* 0x000e220000001400 */
[----:B------:R-:W-:Y:S05]  /*0960*/  BRA `(.L_x_98) ;  /* 0x0000000000047947 */ /* 0x000fea0003800000 */
.L_x_92:
[----:B------:R-:W-:-:S07]  /*0970*/  FADD.FTZ R0, R0, R3 ;  /* 0x0000000300007221 */ /* 0x000fce0000010000 */
.L_x_98:
[----:B------:R-:W-:-:S04]  /*0980*/  IMAD.MOV.U32 R5, RZ, RZ, 0x0 ;  /* 0x00000000ff057424 */ /* 0x000fc800078e00ff */
[----:B0-----:R-:W-:Y:S05]  /*0990*/  RET.REL.NODEC R4 `(_Z38computeSumDiffElemWithOneElemPerThreadPfjS_S_) ;  /* 0xfffffff404987950 */ /* 0x001fea0003c3ffff */
        .type           $_Z38computeSumDiffElemWithOneElemPerThreadPfjS_S_$__internal_accurate_pow,@function
        .size           $_Z38computeSumDiffElemWithOneElemPerThreadPfjS_S_$__internal_accurate_pow,(.L_x_152 - $_Z38computeSumDiffElemWithOneElemPerThreadPfjS_S_$__internal_accurate_pow)
$_Z38computeSumDiffElemWithOneElemPerThreadPfjS_S_$__internal_accurate_pow:
        /* <DEDUP_REMOVED lines=62> */
[C---:B------:R-:W-:Y:S01]  /*0d80*/  DMUL R16, R6.reuse, R12 ;  /* 0x0000000c06107228 */ /* 0x040fe20000000000 */
[----:B------:R-:W-:Y:S01]  /*0d90*/  VIADD R19, R15, 0x100000 ;  /* 0x001000000f137836 */ /* 0x000fe20000000000 */
[----:B------:R-:W-:Y:S01]  /*0da0*/  DFMA R24, R6, R6, -R12 ;  /* 0x000000060618722b */ /* 0x000fe2000000080c */
        /* <DEDUP_REMOVED lines=98> */
.L_x_99:
[----:B------:R-:W-:Y:S02]  /*13d0*/  DFMA R6, R12, R4, R4 ;  /* 0x000000040c06722b */ /* 0x000fe40000000004 */
[----:B------:R-:W-:-:S08]  /*13e0*/  DSETP.NEU.AND P0, PT, |R4|, +INF , PT ;  /* 0x7ff000000400742a */ /* 0x000fd00003f0d200 */
[----:B------:R-:W-:Y:S01]  /*13f0*/  FSEL R8, R4, R6, !P0 ;  /* 0x0000000604087208 */ /* 0x000fe20004000000 */
[----:B------:R-:W-:Y:S01]  /*1400*/  IMAD.MOV.U32 R4, RZ, RZ, R0 ;  /* 0x000000ffff047224 */ /* 0x000fe200078e0000 */
[----:B------:R-:W-:Y:S01]  /*1410*/  FSEL R9, R5, R7, !P0 ;  /* 0x0000000705097208 */ /* 0x000fe20004000000 */
[----:B------:R-:W-:-:S04]  /*1420*/  IMAD.MOV.U32 R5, RZ, RZ, 0x0 ;  /* 0x00000000ff057424 */ /* 0x000fc800078e00ff */
[----:B------:R-:W-:Y:S05]  /*1430*/  RET.REL.NODEC R4 `(_Z38computeSumDiffElemWithOneElemPerThreadPfjS_S_) ;  /* 0xffffffe804f07950 */ /* 0x000fea0003c3ffff */
.L_x_100:
        /* <DEDUP_REMOVED lines=12> */
.L_x_152:


//--------------------- .text._Z36computeGlobalSumWithOneElemPerThreadPfjS_ --------------------------
	.section	.text._Z36computeGlobalSumWithOneElemPerThreadPfjS_,"ax",@progbits
	.align	128
        .global         _Z36computeGlobalSumWithOneElemPerThreadPfjS_
        .type           _Z36computeGlobalSumWithOneElemPerThreadPfjS_,@function
        .size           _Z36computeGlobalSumWithOneElemPerThreadPfjS_,(.L_x_163 - _Z36computeGlobalSumWithOneElemPerThreadPfjS_)
        .other          _Z36computeGlobalSumWithOneElemPerThreadPfjS_,@"STO_CUDA_ENTRY STV_DEFAULT"
_Z36computeGlobalSumWithOneElemPerThreadPfjS_:
.text._Z36computeGlobalSumWithOneElemPerThreadPfjS_:
        /* <DEDUP_REMOVED lines=9> */
[----:B------:R-:W1:Y:S01]  /*0090*/  LDCU.64 UR4, c[0x0][0x358] ;  /* 0x00006b00ff0477ac */ /* 0x000e620008000a00 */
[----:B0-----:R-:W-:-:S06]  /*00a0*/  IMAD.WIDE.U32 R2, R5, 0x4, R2 ;  /* 0x0000000405027825 */ /* 0x001fcc00078e0002 */
[----:B-1----:R-:W2:Y:S01]  /*00b0*/  LDG.E R3, desc[UR4][R2.64] ;  /* 0x0000000402037981 */ /* 0x002ea2000c1e1900 */
[----:B------:R-:W2:Y:S03]  /*00c0*/  LDC.64 R4, c[0x0][0x390] ;  /* 0x0000e400ff047b82 */ /* 0x000ea60000000a00 */
[----:B--2---:R-:W-:Y:S01]  /*00d0*/  REDG.E.ADD.F32.FTZ.RN.STRONG.GPU desc[UR4][R4.64], R3 ;  /* 0x00000003040079a6 */ /* 0x004fe2000c12f304 */
[----:B------:R-:W-:Y:S05]  /*00e0*/  EXIT ;  /* 0x000000000000794d */ /* 0x000fea0003800000 */
.L_x_101:
        /* <DEDUP_REMOVED lines=9> */
.L_x_163:


//--------------------- .text._Z22computeStdDevOneThreadPfS_jS_ --------------------------
	.section	.text._Z22computeStdDevOneThreadPfS_jS_,"ax",@progbits
	.align	128
        .global         _Z22computeStdDevOneThreadPfS_jS_
        .type           _Z22computeStdDevOneThreadPfS_jS_,@function
        .size           _Z22computeStdDevOneThreadPfS_jS_,(.L_x_155 - _Z22computeStdDevOneThreadPfS_jS_)
        .other          _Z22computeStdDevOneThreadPfS_jS_,@"STO_CUDA_ENTRY STV_DEFAULT"
_Z22computeStdDevOneThreadPfS_jS_:
.text._Z22computeStdDevOneThreadPfS_jS_:
[----:B------:R-:W-:Y:S01]  /*0000*/  LDC R1, c[0x0][0x37c] ;  /* 0x0000df00ff017b82 */ /* 0x000fe20000000800 */
[----:B------:R-:W0:Y:S01]  /*0010*/  LDCU UR6, c[0x0][0x390] ;  /* 0x00007200ff0677ac */ /* 0x000e220008000800 */
[----:B------:R-:W1:Y:S01]  /*0020*/  LDCU.64 UR12, c[0x0][0x358] ;  /* 0x00006b00ff0c77ac */ /* 0x000e620008000a00 */
[----:B0-----:R-:W-:-:S09]  /*0030*/  UISETP.NE.AND UP0, UPT, UR6, URZ, UPT ;  /* 0x000000ff0600728c */ /* 0x001fd2000bf05270 */
[----:B-1----:R-:W-:Y:S05]  /*0040*/  BRA.U !UP0, `(.L_x_102) ;  /* 0x0000000908ac7547 */ /* 0x002fea000b800000 */
[----:B------:R-:W-:Y:S02]  /*0050*/  UISETP.GE.U32.AND UP0, UPT, UR6, 0x4, UPT ;  /* 0x000000040600788c */ /* 0x000fe4000bf06070 */
[----:B------:R-:W-:Y:S01]  /*0060*/  ULOP3.LUT UR8, UR6, 0x3, URZ, 0xc0, !UPT ;  /* 0x0000000306087892 */ /* 0x000fe2000f8ec0ff */
[----:B------:R-:W-:-:S06]  /*0070*/  UMOV UR4, URZ ;  /* 0x000000ff00047c82 */ /* 0x000fcc0008000000 */
[----:B------:R-:W-:Y:S05]  /*0080*/  BRA.U !UP0, `(.L_x_103) ;  /* 0x0000000508f87547 */ /* 0x000fea000b800000 */
[----:B------:R-:W0:Y:S01]  /*0090*/  LDCU.64 UR10, c[0x0][0x380] ;  /* 0x00007000ff0a77ac */ /* 0x000e220008000a00 */
[----:B------:R-:W-:-:S04]  /*00a0*/  ULOP3.LUT UR4, UR6, 0xfffffffc, URZ, 0xc0, !UPT ;  /* 0xfffffffc06047892 */ /* 0x000fc8000f8ec0ff */
[----:B------:R-:W-:Y:S02]  /*00b0*/  UIADD3 UR7, UPT, UPT, -UR4, URZ, URZ ;  /* 0x000000ff04077290 */ /* 0x000fe4000fffe1ff */
[----:B0-----:R-:W-:-:S04]  /*00c0*/  UIADD3 UR5, UP0, UPT, UR10, 0x8, URZ ;  /* 0x000000080a057890 */ /* 0x001fc8000ff1e0ff */
[----:B------:R-:W-:Y:S02]  /*00d0*/  UIADD3.X UR6, UPT, UPT, URZ, UR11, URZ, UP0, !UPT ;  /* 0x0000000bff067290 */ /* 0x000fe400087fe4ff */
[----:B------:R-:W-:-:S04]  /*00e0*/  IMAD.U32 R4, RZ, RZ, UR5 ;  /* 0x00000005ff047e24 */ /* 0x000fc8000f8e00ff */
[----:B------:R-:W-:-:S07]  /*00f0*/  IMAD.U32 R5, RZ, RZ, UR6 ;  /* 0x00000006ff057e24 */ /* 0x000fce000f8e00ff */
.L_x_111:
[----:B0-----:R-:W0:Y:S01]  /*0100*/  LDC.64 R6, c[0x0][0x388] ;  /* 0x0000e200ff067b82 */ /* 0x001e220000000a00 */
[----:B------:R-:W2:Y:S04]  /*0110*/  LDG.E R2, desc[UR12][R4.64+-0x8] ;  /* 0xfffff80c04027981 */ /* 0x000ea8000c1e1900 */
[----:B0-----:R-:W2:Y:S01]  /*0120*/  LDG.E R7, desc[UR12][R6.64] ;  /* 0x0000000c06077981 */ /* 0x001ea2000c1e1900 */
[----:B------:R-:W-:Y:S01]  /*0130*/  UIADD3 UR7, UPT, UPT, UR7, 0x4, URZ ;  /* 0x0000000407077890 */ /* 0x000fe2000fffe0ff */
[----:B------:R-:W-:-:S03]  /*0140*/  MOV R0, 0x1b0 ;  /* 0x000001b000007802 */ /* 0x000fc60000000f00 */
[----:B------:R-:W-:Y:S01]  /*0150*/  UISETP.NE.AND UP0, UPT, UR7, URZ, UPT ;  /* 0x000000ff0700728c */ /* 0x000fe2000bf05270 */
[----:B--2---:R-:W-:-:S04]  /*0160*/  FADD R2, R2, -R7 ;  /* 0x8000000702027221 */ /* 0x004fc80000000000 */
[----:B------:R-:W0:Y:S02]  /*0170*/  F2F.F64.F32 R26, R2 ;  /* 0x00000002001a7310 */ /* 0x000e240000201800 */
[----:B0-----:R-:W-:-:S10]  /*0180*/  DADD R8, -RZ, |R26| ;  /* 0x00000000ff087229 */ /* 0x001fd4000000051a */
[----:B------:R-:W-:-:S07]  /*0190*/  IMAD.MOV.U32 R3, RZ, RZ, R9 ;  /* 0x000000ffff037224 */ /* 0x000fce00078e0009 */
[----:B------:R-:W-:Y:S05]  /*01a0*/  CALL.REL.NOINC `($_Z22computeStdDevOneThreadPfS_jS_$__internal_accurate_pow) ;  /* 0x0000001000bc7944 */ /* 0x000fea0003c00000 */
[----:B------:R-:W-:Y:S01]  /*01b0*/  DADD R6, R26, 2 ;  /* 0x400000001a067429 */ /* 0x000fe20000000000 */
[----:B------:R-:W0:Y:S01]  /*01c0*/  LDC.64 R10, c[0x0][0x398] ;  /* 0x0000e600ff0a7b82 */ /* 0x000e220000000a00 */
[----:B------:R-:W-:-:S07]  /*01d0*/  FSETP.NEU.AND P0, PT, R2, RZ, PT ;  /* 0x000000ff0200720b */ /* 0x000fce0003f0d000 */
[----:B------:R-:W1:Y:S01]  /*01e0*/  LDC.64 R14, c[0x0][0x388] ;  /* 0x0000e200ff0e7b82 */ /* 0x000e620000000a00 */
[----:B------:R-:W-:Y:S02]  /*01f0*/  LOP3.LUT R6, R7, 0x7ff00000, RZ, 0xc0, !PT ;  /* 0x7ff0000007067812 */ /* 0x000fe400078ec0ff */
[----:B------:R-:W-:Y:S02]  /*0200*/  FSEL R7, R12, RZ, P0 ;  /* 0x000000ff0c077208 */ /* 0x000fe40000000000 */
[----:B------:R-:W-:Y:S02]  /*0210*/  ISETP.NE.AND P1, PT, R6, 0x7ff00000, PT ;  /* 0x7ff000000600780c */ /* 0x000fe40003f25270 */
[----:B------:R-:W-:-:S11]  /*0220*/  FSEL R6, R3, RZ, P0 ;  /* 0x000000ff03067208 */ /* 0x000fd60000000000 */
[----:B------:R-:W-:Y:S05]  /*0230*/  @P1 BRA `(.L_x_104) ;  /* 0x0000000000181947 */ /* 0x000fea0003800000 */
[----:B------:R-:W-:-:S13]  /*0240*/  FSETP.NAN.AND P0, PT, R2, R2, PT ;  /* 0x000000020200720b */ /* 0x000fda0003f08000 */
[----:B------:R-:W-:Y:S01]  /*0250*/  @P0 DADD R6, R26, 2 ;  /* 0x400000001a060429 */ /* 0x000fe20000000000 */
[----:B------:R-:W-:Y:S10]  /*0260*/  @P0 BRA `(.L_x_104) ;  /* 0x00000000000c0947 */ /* 0x000ff40003800000 */
[----:B------:R-:W-:-:S14]  /*0270*/  DSETP.NEU.AND P0, PT, |R26|, +INF , PT ;  /* 0x7ff000001a00742a */ /* 0x000fdc0003f0d200 */
[----:B------:R-:W-:Y:S02]  /*0280*/  @!P0 IMAD.MOV.U32 R6, RZ, RZ, 0x0 ;  /* 0x00000000ff068424 */ /* 0x000fe400078e00ff */
[----:B------:R-:W-:-:S07]  /*0290*/  @!P0 IMAD.MOV.U32 R7, RZ, RZ, 0x7ff00000 ;  /* 0x7ff00000ff078424 */ /* 0x000fce00078e00ff */
.L_x_104:
[----:B------:R-:W2:Y:S01]  /*02a0*/  F2F.F32.F64 R6, R6 ;  /* 0x0000000600067310 */ /* 0x000ea20000301000 */
[----:B------:R-:W-:-:S04]  /*02b0*/  FSETP.NEU.AND P0, PT, R2, 1, PT ;  /* 0x3f8000000200780b */ /* 0x000fc80003f0d000 */
[----:B--2---:R-:W-:-:S05]  /*02c0*/  FSEL R13, R6, 1, P0 ;  /* 0x3f800000060d7808 */ /* 0x004fca0000000000 */
[----:B0-----:R0:W-:Y:S04]  /*02d0*/  REDG.E.ADD.F32.FTZ.RN.STRONG.GPU desc[UR12][R10.64], R13 ;  /* 0x0000000d0a0079a6 */ /* 0x0011e8000c12f30c */
[----:B-1----:R-:W2:Y:S04]  /*02e0*/  LDG.E R15, desc[UR12][R14.64] ;  /* 0x0000000c0e0f7981 */ /* 0x002ea8000c1e1900 */
[----:B------:R-:W2:Y:S01]  /*02f0*/  LDG.E R2, desc[UR12][R4.64+-0x4] ;  /* 0xfffffc0c04027981 */ /* 0x000ea2000c1e1900 */
[----:B------:R-:W-:Y:S01]  /*0300*/  MOV R0, 0x360 ;  /* 0x0000036000007802 */ /* 0x000fe20000000f00 */
[----:B--2---:R-:W-:-:S04]  /*0310*/  FADD R2, R2, -R15 ;  /* 0x8000000f02027221 */ /* 0x004fc80000000000 */
[----:B------:R-:W1:Y:S02]  /*0320*/  F2F.F64.F32 R26, R2 ;  /* 0x00000002001a7310 */ /* 0x000e640000201800 */
[----:B-1----:R-:W-:-:S10]  /*0330*/  DADD R8, -RZ, |R26| ;  /* 0x00000000ff087229 */ /* 0x002fd4000000051a */
[----:B0-----:R-:W-:-:S07]  /*0340*/  IMAD.MOV.U32 R3, RZ, RZ, R9 ;  /* 0x000000ffff037224 */ /* 0x001fce00078e0009 */
[----:B------:R-:W-:Y:S05]  /*0350*/  CALL.REL.NOINC `($_Z22computeStdDevOneThreadPfS_jS_$__internal_accurate_pow) ;  /* 0x0000001000507944 */ /* 0x000fea0003c00000 */
[----:B------:R-:W-:Y:S01]  /*0360*/  DADD R6, R26, 2 ;  /* 0x400000001a067429 */ /* 0x000fe20000000000 */
[----:B------:R-:W-:-:S09]  /*0370*/  FSETP.NEU.AND P0, PT, R2, RZ, PT ;  /* 0x000000ff0200720b */ /* 0x000fd20003f0d000 */
[----:B------:R-:W-:Y:S02]  /*0380*/  LOP3.LUT R6, R7, 0x7ff00000, RZ, 0xc0, !PT ;  /* 0x7ff0000007067812 */ /* 0x000fe400078ec0ff */
[----:B------:R-:W-:Y:S02]  /*0390*/  FSEL R7, R12, RZ, P0 ;  /* 0x000000ff0c077208 */ /* 0x000fe40000000000 */
[----:B------:R-:W-:Y:S02]  /*03a0*/  ISETP.NE.AND P1, PT, R6, 0x7ff00000, PT ;  /* 0x7ff000000600780c */ /* 0x000fe40003f25270 */
[----:B------:R-:W-:-:S11]  /*03b0*/  FSEL R6, R3, RZ, P0 ;  /* 0x000000ff03067208 */ /* 0x000fd60000000000 */
        /* <DEDUP_REMOVED lines=8> */
.L_x_106:
[----:B------:R-:W-:-:S11]  /*0440*/  DADD R6, R26, 2 ;  /* 0x400000001a067429 */ /* 0x000fd60000000000 */
.L_x_105:
[----:B------:R-:W0:Y:S01]  /*0450*/  LDC.64 R10, c[0x0][0x398] ;  /* 0x0000e600ff0a7b82 */ /* 0x000e220000000a00 */
[----:B------:R-:W1:Y:S01]  /*0460*/  F2F.F32.F64 R6, R6 ;  /* 0x0000000600067310 */ /* 0x000e620000301000 */
[----:B------:R-:W-:-:S06]  /*0470*/  FSETP.NEU.AND P0, PT, R2, 1, PT ;  /* 0x3f8000000200780b */ /* 0x000fcc0003f0d000 */
[----:B------:R-:W2:Y:S01]  /*0480*/  LDC.64 R12, c[0x0][0x388] ;  /* 0x0000e200ff0c7b82 */ /* 0x000ea20000000a00 */
[----:B-1----:R-:W-:-:S05]  /*0490*/  FSEL R15, R6, 1, P0 ;  /* 0x3f800000060f7808 */ /* 0x002fca0000000000 */
[----:B0-----:R0:W-:Y:S04]  /*04a0*/  REDG.E.ADD.F32.FTZ.RN.STRONG.GPU desc[UR12][R10.64], R15 ;  /* 0x0000000f0a0079a6 */ /* 0x0011e8000c12f30c */
[----:B------:R-:W3:Y:S04]  /*04b0*/  LDG.E R2, desc[UR12][R4.64] ;  /* 0x0000000c04027981 */ /* 0x000ee8000c1e1900 */
[----:B--2---:R-:W3:Y:S01]  /*04c0*/  LDG.E R13, desc[UR12][R12.64] ;  /* 0x0000000c0c0d7981 */ /* 0x004ee2000c1e1900 */
[----:B------:R-:W-:Y:S01]  /*04d0*/  MOV R0, 0x530 ;  /* 0x0000053000007802 */ /* 0x000fe20000000f00 */
[----:B---3--:R-:W-:-:S04]  /*04e0*/  FADD R2, R2, -R13 ;  /* 0x8000000d02027221 */ /* 0x008fc80000000000 */
        /* <DEDUP_REMOVED lines=18> */
.L_x_108:
[----:B------:R-:W-:-:S11]  /*0610*/  DADD R6, R26, 2 ;  /* 0x400000001a067429 */ /* 0x000fd60000000000 */
.L_x_107:
        /* <DEDUP_REMOVED lines=28> */
.L_x_110:
[----:B------:R-:W-:-:S11]  /*07e0*/  DADD R6, R26, 2 ;  /* 0x400000001a067429 */ /* 0x000fd60000000000 */
.L_x_109:
[----:B------:R-:W0:Y:S01]  /*07f0*/  LDC.64 R8, c[0x0][0x398] ;  /* 0x0000e600ff087b82 */ /* 0x000e220000000a00 */
[----:B------:R-:W1:Y:S01]  /*0800*/  F2F.F32.F64 R6, R6 ;  /* 0x0000000600067310 */ /* 0x000e620000301000 */
[----:B------:R-:W-:-:S04]  /*0810*/  FSETP.NEU.AND P0, PT, R2, 1, PT ;  /* 0x3f8000000200780b */ /* 0x000fc80003f0d000 */
[----:B-1----:R-:W-:-:S05]  /*0820*/  FSEL R3, R6, 1, P0 ;  /* 0x3f80000006037808 */ /* 0x002fca0000000000 */
[----:B0-----:R0:W-:Y:S01]  /*0830*/  REDG.E.ADD.F32.FTZ.RN.STRONG.GPU desc[UR12][R8.64], R3 ;  /* 0x00000003080079a6 */ /* 0x0011e2000c12f30c */
[----:B------:R-:W-:-:S05]  /*0840*/  IADD3 R4, P0, PT, R4, 0x10, RZ ;  /* 0x0000001004047810 */ /* 0x000fca0007f1e0ff */
[----:B------:R-:W-:Y:S01]  /*0850*/  IMAD.X R5, RZ, RZ, R5, P0 ;  /* 0x000000ffff057224 */ /* 0x000fe200000e0605 */
[----:B------:R-:W-:Y:S07]  /*0860*/  BRA.U UP0, `(.L_x_111) ;  /* 0xfffffff900247547 */ /* 0x000fee000b83ffff */
.L_x_103:
[----:B------:R-:W-:-:S09]  /*0870*/  UISETP.NE.AND UP0, UPT, UR8, URZ, UPT ;  /* 0x000000ff0800728c */ /* 0x000fd2000bf05270 */
[----:B------:R-:W-:Y:S05]  /*0880*/  BRA.U !UP0, `(.L_x_102) ;  /* 0x00000001089c7547 */ /* 0x000fea000b800000 */
[----:B------:R-:W1:Y:S01]  /*0890*/  LDCU.64 UR6, c[0x0][0x380] ;  /* 0x00007000ff0677ac */ /* 0x000e620008000a00 */
[----:B------:R-:W-:Y:S02]  /*08a0*/  UIADD3 UR8, UPT, UPT, -UR8, URZ, URZ ;  /* 0x000000ff08087290 */ /* 0x000fe4000fffe1ff */
[----:B-1----:R-:W-:-:S12]  /*08b0*/  UIMAD.WIDE.U32 UR4, UR4, 0x4, UR6 ;  /* 0x00000004040478a5 */ /* 0x002fd8000f8e0006 */
.L_x_114:
[----:B-1----:R-:W1:Y:S01]  /*08c0*/  LDC.64 R10, c[0x0][0x388] ;  /* 0x0000e200ff0a7b82 */ /* 0x002e620000000a00 */
[----:B------:R-:W-:Y:S02]  /*08d0*/  IMAD.U32 R6, RZ, RZ, UR4 ;  /* 0x00000004ff067e24 */ /* 0x000fe4000f8e00ff */
[----:B------:R-:W-:-:S05]  /*08e0*/  IMAD.U32 R7, RZ, RZ, UR5 ;  /* 0x00000005ff077e24 */ /* 0x000fca000f8e00ff */
[----:B------:R-:W2:Y:S04]  /*08f0*/  LDG.E R2, desc[UR12][R6.64] ;  /* 0x0000000c06027981 */ /* 0x000ea8000c1e1900 */
[----:B-1----:R-:W2:Y:S01]  /*0900*/  LDG.E R11, desc[UR12][R10.64] ;  /* 0x0000000c0a0b7981 */ /* 0x002ea2000c1e1900 */
        /* <DEDUP_REMOVED lines=22> */
.L_x_113:
[----:B------:R-:W-:-:S11]  /*0a70*/  DADD R6, R4, 2 ;  /* 0x4000000004067429 */ /* 0x000fd60000000000 */
.L_x_112:
[----:B------:R-:W0:Y:S01]  /*0a80*/  LDC.64 R4, c[0x0][0x398] ;  /* 0x0000e600ff047b82 */ /* 0x000e220000000a00 */
[----:B------:R-:W1:Y:S01]  /*0a90*/  F2F.F32.F64 R6, R6 ;  /* 0x0000000600067310 */ /* 0x000e620000301000 */
[----:B------:R-:W-:-:S04]  /*0aa0*/  FSETP.NEU.AND P0, PT, R2, 1, PT ;  /* 0x3f8000000200780b */ /* 0x000fc80003f0d000 */
[----:B-1----:R-:W-:-:S05]  /*0ab0*/  FSEL R3, R6, 1, P0 ;  /* 0x3f80000006037808 */ /* 0x002fca0000000000 */
[----:B0-----:R1:W-:Y:S01]  /*0ac0*/  REDG.E.ADD.F32.FTZ.RN.STRONG.GPU desc[UR12][R4.64], R3 ;  /* 0x00000003040079a6 */ /* 0x0013e2000c12f30c */
[----:B------:R-:W-:-:S04]  /*0ad0*/  UIADD3 UR4, UP0, UPT, UR4, 0x4, URZ ;  /* 0x0000000404047890 */ /* 0x000fc8000ff1e0ff */
[----:B------:R-:W-:Y:S01]  /*0ae0*/  UIADD3.X UR5, UPT, UPT, URZ, UR5, URZ, UP0, !UPT ;  /* 0x00000005ff057290 */ /* 0x000fe200087fe4ff */
[----:B------:R-:W-:Y:S11]  /*0af0*/  BRA.U UP1, `(.L_x_114) ;  /* 0xfffffffd01707547 */ /* 0x000ff6000b83ffff */
.L_x_102:
[----:B01----:R-:W0:Y:S01]  /*0b00*/  LDC.64 R2, c[0x0][0x398] ;  /* 0x0000e600ff027b82 */ /* 0x003e220000000a00 */
        /* <DEDUP_REMOVED lines=12> */
[----:B------:R-:W-:Y:S05]  /*0bd0*/  CALL.REL.NOINC `($__internal_6_$__cuda_sm3x_div_rn_noftz_f32_slowpath) ;  /* 0x00000000009c7944 */ /* 0x000fea0003c00000 */
.L_x_115:
[----:B------:R-:W-:Y:S01]  /*0be0*/  VIADD R0, R4, 0xf3000000 ;  /* 0xf300000004007836 */ /* 0x000fe20000000000 */
[----:B------:R0:W1:Y:S04]  /*0bf0*/  MUFU.RSQ R3, R4 ;  /* 0x0000000400037308 */ /* 0x0000680000001400 */
[----:B------:R-:W-:-:S13]  /*0c00*/  ISETP.GT.U32.AND P0, PT, R0, 0x727fffff, PT ;  /* 0x727fffff0000780c */ /* 0x000fda0003f04070 */
[----:B01----:R-:W-:Y:S05]  /*0c10*/  @!P0 BRA `(.L_x_116) ;  /* 0x0000000000108947 */ /* 0x003fea0003800000 */
[----:B------:R-:W-:Y:S01]  /*0c20*/  IMAD.MOV.U32 R0, RZ, RZ, R4 ;  /* 0x000000ffff007224 */ /* 0x000fe200078e0004 */
[----:B------:R-:W-:-:S07]  /*0c30*/  MOV R4, 0xc50 ;  /* 0x00000c5000047802 */ /* 0x000fce0000000f00 */
[----:B------:R-:W-:Y:S05]  /*0c40*/  CALL.REL.NOINC `($__internal_5_$__cuda_sm20_sqrt_rn_f32_slowpath) ;  /* 0x0000000000207944 */ /* 0x000fea0003c00000 */
[----:B------:R-:W-:Y:S05]  /*0c50*/  BRA `(.L_x_117) ;  /* 0x0000000000107947 */ /* 0x000fea0003800000 */
.L_x_116:
[C---:B------:R-:W-:Y:S01]  /*0c60*/  FMUL.FTZ R5, R3.reuse, R4 ;  /* 0x0000000403057220 */ /* 0x040fe20000410000 */
[----:B------:R-:W-:-:S03]  /*0c70*/  FMUL.FTZ R0, R3, 0.5 ;  /* 0x3f00000003007820 */ /* 0x000fc60000410000 */
[----:B------:R-:W-:-:S04]  /*0c80*/  FFMA R4, -R5, R5, R4 ;  /* 0x0000000505047223 */ /* 0x000fc80000000104 */
[----:B------:R-:W-:-:S07]  /*0c90*/  FFMA R5, R4, R0, R5 ;  /* 0x0000000004057223 */ /* 0x000fce0000000005 */
.L_x_117:
[----:B------:R-:W0:Y:S02]  /*0ca0*/  LDC.64 R2, c[0x0][0x398] ;  /* 0x0000e600ff027b82 */ /* 0x000e240000000a00 */
[----:B0-----:R-:W-:Y:S01]  /*0cb0*/  STG.E desc[UR12][R2.64], R5 ;  /* 0x0000000502007986 */ /* 0x001fe2000c10190c */
[----:B------:R-:W-:Y:S05]  /*0cc0*/  EXIT ;  /* 0x000000000000794d */ /* 0x000fea0003800000 */
        .weak           $__internal_5_$__cuda_sm20_sqrt_rn_f32_slowpath
        .type           $__internal_5_$__cuda_sm20_sqrt_rn_f32_slowpath,@function
        .size           $__internal_5_$__cuda_sm20_sqrt_rn_f32_slowpath,($__internal_6_$__cuda_sm3x_div_rn_noftz_f32_slowpath - $__internal_5_$__cuda_sm20_sqrt_rn_f32_slowpath)
$__internal_5_$__cuda_sm20_sqrt_rn_f32_slowpath:
        /* <DEDUP_REMOVED lines=20> */
.L_x_118:
[----:B------:R-:W-:Y:S02]  /*0e10*/  IMAD.MOV.U32 R5, RZ, RZ, R2 ;  /* 0x000000ffff057224 */ /* 0x000fe400078e0002 */
[----:B------:R-:W-:Y:S02]  /*0e20*/  IMAD.MOV.U32 R2, RZ, RZ, R4 ;  /* 0x000000ffff027224 */ /* 0x000fe400078e0004 */
[----:B------:R-:W-:-:S04]  /*0e30*/  IMAD.MOV.U32 R3, RZ, RZ, 0x0 ;  /* 0x00000000ff037424 */ /* 0x000fc800078e00ff */
[----:B------:R-:W-:Y:S05]  /*0e40*/  RET.REL.NODEC R2 `(_Z22computeStdDevOneThreadPfS_jS_) ;  /* 0xfffffff0026c7950 */ /* 0x000fea0003c3ffff */
        .weak           $__internal_6_$__cuda_sm3x_div_rn_noftz_f32_slowpath
        .type           $__internal_6_$__cuda_sm3x_div_rn_noftz_f32_slowpath,@function
        .size           $__internal_6_$__cuda_sm3x_div_rn_noftz_f32_slowpath,($_Z22computeStdDevOneThreadPfS_jS_$__internal_accurate_pow - $__internal_6_$__cuda_sm3x_div_rn_noftz_f32_slowpath)
$__internal_6_$__cuda_sm3x_div_rn_noftz_f32_slowpath:
        /* <DEDUP_REMOVED lines=35> */
.L_x_119:
        /* <DEDUP_REMOVED lines=50> */
.L_x_125:
[----:B------:R-:W-:-:S04]  /*13a0*/  LOP3.LUT R3, R3, 0x80000000, RZ, 0xc0, !PT ;  /* 0x8000000003037812 */ /* 0x000fc800078ec0ff */
[----:B------:R-:W-:Y:S01]  /*13b0*/  LOP3.LUT R3, R3, 0x7f800000, RZ, 0xfc, !PT ;  /* 0x7f80000003037812 */ /* 0x000fe200078efcff */
[----:B------:R-:W-:Y:S06]  /*13c0*/  BRA `(.L_x_126) ;  /* 0x0000000000287947 */ /* 0x000fec0003800000 */
.L_x_124:
[----:B------:R-:W-:Y:S01]  /*13d0*/  IMAD R3, R5, 0x800000, R3 ;  /* 0x0080000005037824 */ /* 0x000fe200078e0203 */
[----:B------:R-:W-:Y:S06]  /*13e0*/  BRA `(.L_x_126) ;  /* 0x0000000000207947 */ /* 0x000fec0003800000 */
.L_x_123:
[----:B------:R-:W-:-:S04]  /*13f0*/  LOP3.LUT R3, R7, 0x80000000, R6, 0x48, !PT ;  /* 0x8000000007037812 */ /* 0x000fc800078e4806 */
[----:B------:R-:W-:Y:S01]  /*1400*/  LOP3.LUT R3, R3, 0x7f800000, RZ, 0xfc, !PT ;  /* 0x7f80000003037812 */ /* 0x000fe200078efcff */
[----:B------:R-:W-:Y:S06]  /*1410*/  BRA `(.L_x_126) ;  /* 0x0000000000147947 */ /* 0x000fec0003800000 */
.L_x_122:
[----:B------:R-:W-:Y:S01]  /*1420*/  LOP3.LUT R3, R7, 0x80000000, R6, 0x48, !PT ;  /* 0x8000000007037812 */ /* 0x000fe200078e4806 */
[----:B------:R-:W-:Y:S06]  /*1430*/  BRA `(.L_x_126) ;  /* 0x00000000000c7947 */ /* 0x000fec0003800000 */
.L_x_121:
[----:B------:R-:W0:Y:S01]  /*1440*/  MUFU.RSQ R3, -QNAN ;  /* 0xffc0000000037908 */ /* 0x000e220000001400 */
[----:B------:R-:W-:Y:S05]  /*1450*/  BRA `(.L_x_126) ;  /* 0x0000000000047947 */ /* 0x000fea0003800000 */
.L_x_120:
[----:B------:R-:W-:-:S07]  /*1460*/  FADD.FTZ R3, R0, R3 ;  /* 0x0000000300037221 */ /* 0x000fce0000010000 */
.L_x_126:
[----:B0-----:R-:W-:Y:S02]  /*1470*/  IMAD.MOV.U32 R4, RZ, RZ, R3 ;  /* 0x000000ffff047224 */ /* 0x001fe400078e0003 */
[----:B------:R-:W-:-:S04]  /*1480*/  IMAD.MOV.U32 R3, RZ, RZ, 0x0 ;  /* 0x00000000ff037424 */ /* 0x000fc800078e00ff */
[----:B------:R-:W-:Y:S05]  /*1490*/  RET.REL.NODEC R2 `(_Z22computeStdDevOneThreadPfS_jS_) ;  /* 0xffffffe802d87950 */ /* 0x000fea0003c3ffff */
        .type           $_Z22computeStdDevOneThreadPfS_jS_$__internal_accurate_pow,@function
        .size           $_Z22computeStdDevOneThreadPfS_jS_$__internal_accurate_pow,(.L_x_155 - $_Z22computeStdDevOneThreadPfS_jS_$__internal_accurate_pow)
$_Z22computeStdDevOneThreadPfS_jS_$__internal_accurate_pow:
        /* <DEDUP_REMOVED lines=14> */
[----:B------:R-:W-:-:S03]  /*1580*/  @!P0 IMAD.MOV.U32 R8, RZ, RZ, R6 ;  /* 0x000000ffff088224 */ /* 0x000fc600078e0006 */
        /* <DEDUP_REMOVED lines=8> */
[----:B------:R-:W-:-:S06]  /*1610*/  @P1 IMAD.MOV.U32 R17, RZ, RZ, R9 ;  /* 0x000000ffff111224 */ /* 0x000fcc00078e0009 */
        /* <DEDUP_REMOVED lines=62> */
[----:B------:R-:W-:Y:S01]  /*1a00*/  DADD R14, R12, R8 ;  /* 0x000000000c0e7229 */ /* 0x000fe20000000008 */
[----:B------:R-:W-:Y:S01]  /*1a10*/  LOP3.LUT R8, R6, 0x80000000, RZ, 0x3c, !PT ;  /* 0x8000000006087812 */ /* 0x000fe200078e3cff */
[----:B------:R-:W-:-:S06]  /*1a20*/  IMAD.MOV.U32 R9, RZ, RZ, 0x43300000 ;  /* 0x43300000ff097424 */ /* 0x000fcc00078e00ff */
[----:B------:R-:W-:Y:S02]  /*1a30*/  DADD R12, R10, R14 ;  /* 0x000000000a0c7229 */ /* 0x000fe4000000000e */
[----:B------:R-:W-:Y:S01]  /*1a40*/  DADD R8, R8, -UR10 ;  /* 0x8000000a08087e29 */ /* 0x000fe20008000000 */
[----:B------:R-:W-:Y:S01]  /*1a50*/  UMOV UR10, 0xfefa39ef ;  /* 0xfefa39ef000a7882 */ /* 0x000fe20000000000 */
[----:B------:R-:W-:-:S04]  /*1a60*/  UMOV UR11, 0x3fe62e42 ;  /* 0x3fe62e42000b7882 */ /* 0x000fc80000000000 */
[--C-:B------:R-:W-:Y:S02]  /*1a70*/  DADD R16, R10, -R12.reuse ;  /* 0x000000000a107229 */ /* 0x100fe4000000080c */
[----:B------:R-:W-:-:S06]  /*1a80*/  DFMA R6, R8, UR10, R12 ;  /* 0x0000000a08067c2b */ /* 0x000fcc000800000c */
[----:B------:R-:W-:Y:S02]  /*1a90*/  DADD R16, R14, R16 ;  /* 0x000000000e107229 */ /* 0x000fe40000000010 */
[----:B------:R-:W-:-:S08]  /*1aa0*/  DFMA R10, R8, -UR10, R6 ;  /* 0x8000000a080a7c2b */ /* 0x000fd00008000006 */
        /* <DEDUP_REMOVED lines=59> */
[----:B------:R-:W-:Y:S01]  /*1e60*/  FSEL R13, R13, RZ, P0 ;  /* 0x000000ff0d0d7208 */ /* 0x000fe20000000000 */
[----:B------:R-:W-:Y:S06]  /*1e70*/  @P1 BRA `(.L_x_127) ;  /* 0x00000000001c1947 */ /* 0x000fec0003800000 */
[----:B------:R-:W-:Y:S01]  /*1e80*/  LEA.HI R3, R8, R8, RZ, 0x1 ;  /* 0x0000000808037211 */ /* 0x000fe200078f08ff */
[----:B------:R-:W-:-:S03]  /*1e90*/  IMAD.MOV.U32 R12, RZ, RZ, RZ ;  /* 0x000000ffff0c7224 */ /* 0x000fc600078e00ff */
[----:B------:R-:W-:-:S05]  /*1ea0*/  SHF.R.S32.HI R3, RZ, 0x1, R3 ;  /* 0x00000001ff037819 */ /* 0x000fca0000011403 */
[----:B------:R-:W-:Y:S02]  /*1eb0*/  IMAD.IADD R8, R8, 0x1, -R3 ;  /* 0x0000000108087824 */ /* 0x000fe400078e0a03 */
[----:B------:R-:W-:-:S03]  /*1ec0*/  IMAD R11, R3, 0x100000, R11 ;  /* 0x00100000030b7824 */ /* 0x000fc600078e020b */
[----:B------:R-:W-:-:S06]  /*1ed0*/  LEA R13, R8, 0x3ff00000, 0x14 ;  /* 0x3ff00000080d7811 */ /* 0x000fcc00078ea0ff */
[----:B------:R-:W-:-:S11]  /*1ee0*/  DMUL R12, R10, R12 ;  /* 0x0000000c0a0c7228 */ /* 0x000fd60000000000 */
.L_x_127:
[----:B------:R-:W-:Y:S01]  /*1ef0*/  DFMA R14, R14, R12, R12 ;  /* 0x0000000c0e0e722b */ /* 0x000fe2000000000c */
[----:B------:R-:W-:Y:S01]  /*1f00*/  IMAD.MOV.U32 R6, RZ, RZ, R0 ;  /* 0x000000ffff067224 */ /* 0x000fe200078e0000 */
[----:B------:R-:W-:Y:S01]  /*1f10*/  DSETP.NEU.AND P0, PT, |R12|, +INF , PT ;  /* 0x7ff000000c00742a */ /* 0x000fe20003f0d200 */
[----:B------:R-:W-:-:S07]  /*1f20*/  IMAD.MOV.U32 R7, RZ, RZ, 0x0 ;  /* 0x00000000ff077424 */ /* 0x000fce00078e00ff */
[----:B------:R-:W-:Y:S02]  /*1f30*/  FSEL R3, R12, R14, !P0 ;  /* 0x0000000e0c037208 */ /* 0x000fe40004000000 */
[----:B------:R-:W-:Y:S01]  /*1f40*/  FSEL R12, R13, R15, !P0 ;  /* 0x0000000f0d0c7208 */ /* 0x000fe20004000000 */
[----:B------:R-:W-:Y:S06]  /*1f50*/  RET.REL.NODEC R6 `(_Z22computeStdDevOneThreadPfS_jS_) ;  /* 0xffffffe006287950 */ /* 0x000fec0003c3ffff */
.L_x_128:
        /* <DEDUP_REMOVED lines=10> */
.L_x_155:


//--------------------- .text._Z20computeMeanOneThreadPfS_j --------------------------
	.section	.text._Z20computeMeanOneThreadPfS_j,"ax",@progbits
	.align	128
        .global         _Z20computeMeanOneThreadPfS_j
        .type           _Z20computeMeanOneThreadPfS_j,@function
        .size           _Z20computeMeanOneThreadPfS_j,(.L_x_156 - _Z20computeMeanOneThreadPfS_j)
        .other          _Z20computeMeanOneThreadPfS_j,@"STO_CUDA_ENTRY STV_DEFAULT"
_Z20computeMeanOneThreadPfS_j:
.text._Z20computeMeanOneThreadPfS_j:
[----:B------:R-:W-:Y:S01]  /*0000*/  LDC R1, c[0x0][0x37c] ;  /* 0x0000df00ff017b82 */ /* 0x000fe20000000800 */
[----:B------:R-:W0:Y:S01]  /*0010*/  LDCU UR9, c[0x0][0x390] ;  /* 0x00007200ff0977ac */ /* 0x000e220008000800 */
[----:B------:R-:W1:Y:S01]  /*0020*/  LDCU.64 UR10, c[0x0][0x358] ;  /* 0x00006b00ff0a77ac */ /* 0x000e620008000a00 */
[----:B0-----:R-:W-:-:S09]  /*0030*/  UISETP.NE.AND UP0, UPT, UR9, URZ, UPT ;  /* 0x000000ff0900728c */ /* 0x001fd2000bf05270 */
[----:B-1----:R-:W-:Y:S05]  /*0040*/  BRA.U !UP0, `(.L_x_129) ;  /* 0x0000000508b47547 */ /* 0x002fea000b800000 */
[----:B------:R-:W-:Y:S01]  /*0050*/  UISETP.GE.U32.AND UP1, UPT, UR9, 0x10, UPT ;  /* 0x000000100900788c */ /* 0x000fe2000bf26070 */
[----:B------:R-:W-:Y:S01]  /*0060*/  IMAD.MOV.U32 R0, RZ, RZ, RZ ;  /* 0x000000ffff007224 */ /* 0x000fe200078e00ff */
[----:B------:R-:W-:-:S04]  /*0070*/  ULOP3.LUT UR6, UR9, 0xf, URZ, 0xc0, !UPT ;  /* 0x0000000f09067892 */ /* 0x000fc8000f8ec0ff */
[----:B------:R-:W-:-:S03]  /*0080*/  UISETP.NE.AND UP0, UPT, UR6, URZ, UPT ;  /* 0x000000ff0600728c */ /* 0x000fc6000bf05270 */
[----:B------:R-:W-:Y:S08]  /*0090*/  BRA.U !UP1, `(.L_x_130) ;  /* 0x0000000109c07547 */ /* 0x000ff0000b800000 */
[----:B------:R-:W0:Y:S01]  /*00a0*/  LDCU.64 UR4, c[0x0][0x380] ;  /* 0x00007000ff0477ac */ /* 0x000e220008000a00 */
[----:B------:R-:W1:Y:S01]  /*00b0*/  LDC.64 R2, c[0x0][0x388] ;  /* 0x0000e200ff027b82 */ /* 0x000e620000000a00 */
[----:B------:R-:W-:-:S04]  /*00c0*/  ULOP3.LUT UR7, UR9, 0xfffffff0, URZ, 0xc0, !UPT ;  /* 0xfffffff009077892 */ /* 0x000fc8000f8ec0ff */
[----:B------:R-:W-:Y:S02]  /*00d0*/  UIADD3 UR8, UPT, UPT, -UR7, URZ, URZ ;  /* 0x000000ff07087290 */ /* 0x000fe4000fffe1ff */
[----:B------:R-:W-:Y:S01]  /*00e0*/  IMAD.U32 R0, RZ, RZ, UR7 ;  /* 0x00000007ff007e24 */ /* 0x000fe2000f8e00ff */
[----:B0-----:R-:W-:-:S04]  /*00f0*/  UIADD3 UR4, UP1, UPT, UR4, 0x20, URZ ;  /* 0x0000002004047890 */ /* 0x001fc8000ff3e0ff */
[----:B------:R-:W-:Y:S02]  /*0100*/  UIADD3.X UR5, UPT, UPT, URZ, UR5, URZ, UP1, !UPT ;  /* 0x00000005ff057290 */ /* 0x000fe40008ffe4ff */
[----:B------:R-:W-:-:S04]  /*0110*/  IMAD.U32 R6, RZ, RZ, UR4 ;  /* 0x00000004ff067e24 */ /* 0x000fc8000f8e00ff */
[----:B------:R-:W-:-:S07]  /*0120*/  IMAD.U32 R15, RZ, RZ, UR5 ;  /* 0x00000005ff0f7e24 */ /* 0x000fce000f8e00ff */
.L_x_131:
[----:B------:R-:W-:Y:S02]  /*0130*/  IMAD.MOV.U32 R4, RZ, RZ, R6 ;  /* 0x000000ffff047224 */ /* 0x000fe400078e0006 */
[----:B------:R-:W-:-:S05]  /*0140*/  IMAD.MOV.U32 R5, RZ, RZ, R15 ;  /* 0x000000ffff057224 */ /* 0x000fca00078e000f */
[----:B0-----:R-:W1:Y:S04]  /*0150*/  LDG.E R7, desc[UR10][R4.64+-0x20] ;  /* 0xffffe00a04077981 */ /* 0x001e68000c1e1900 */
[----:B-1----:R0:W-:Y:S04]  /*0160*/  REDG.E.ADD.F32.FTZ.RN.STRONG.GPU desc[UR10][R2.64], R7 ;  /* 0x00000007020079a6 */ /* 0x0021e8000c12f30a */
[----:B------:R-:W2:Y:S04]  /*0170*/  LDG.E R9, desc[UR10][R4.64+-0x1c] ;  /* 0xffffe40a04097981 */ /* 0x000ea8000c1e1900 */
[----:B--2---:R1:W-:Y:S04]  /*0180*/  REDG.E.ADD.F32.FTZ.RN.STRONG.GPU desc[UR10][R2.64], R9 ;  /* 0x00000009020079a6 */ /* 0x0043e8000c12f30a */
[----:B------:R-:W2:Y:S04]  /*0190*/  LDG.E R11, desc[UR10][R4.64+-0x18] ;  /* 0xffffe80a040b7981 */ /* 0x000ea8000c1e1900 */
[----:B--2---:R2:W-:Y:S04]  /*01a0*/  REDG.E.ADD.F32.FTZ.RN.STRONG.GPU desc[UR10][R2.64], R11 ;  /* 0x0000000b020079a6 */ /* 0x0045e8000c12f30a */
[----:B------:R-:W3:Y:S04]  /*01b0*/  LDG.E R13, desc[UR10][R4.64+-0x14] ;  /* 0xffffec0a040d7981 */ /* 0x000ee8000c1e1900 */
[----:B---3--:R3:W-:Y:S04]  /*01c0*/  REDG.E.ADD.F32.FTZ.RN.STRONG.GPU desc[UR10][R2.64], R13 ;  /* 0x0000000d020079a6 */ /* 0x0087e8000c12f30a */
[----:B------:R-:W4:Y:S04]  /*01d0*/  LDG.E R15, desc[UR10][R4.64+-0x10] ;  /* 0xfffff00a040f7981 */ /* 0x000f28000c1e1900 */
[----:B----4-:R4:W-:Y:S04]  /*01e0*/  REDG.E.ADD.F32.FTZ.RN.STRONG.GPU desc[UR10][R2.64], R15 ;  /* 0x0000000f020079a6 */ /* 0x0109e8000c12f30a */
[----:B------:R-:W5:Y:S04]  /*01f0*/  LDG.E R17, desc[UR10][R4.64+-0xc] ;  /* 0xfffff40a04117981 */ /* 0x000f68000c1e1900 */
[----:B-----5:R5:W-:Y:S04]  /*0200*/  REDG.E.ADD.F32.FTZ.RN.STRONG.GPU desc[UR10][R2.64], R17 ;  /* 0x00000011020079a6 */ /* 0x020be8000c12f30a */
[----:B0-----:R-:W2:Y:S04]  /*0210*/  LDG.E R7, desc[UR10][R4.64+-0x8] ;  /* 0xfffff80a04077981 */ /* 0x001ea8000c1e1900 */
[----:B--2---:R0:W-:Y:S04]  /*0220*/  REDG.E.ADD.F32.FTZ.RN.STRONG.GPU desc[UR10][R2.64], R7 ;  /* 0x00000007020079a6 */ /* 0x0041e8000c12f30a */
[----:B-1----:R-:W2:Y:S04]  /*0230*/  LDG.E R9, desc[UR10][R4.64+-0x4] ;  /* 0xfffffc0a04097981 */ /* 0x002ea8000c1e1900 */
[----:B--2---:R1:W-:Y:S04]  /*0240*/  REDG.E.ADD.F32.FTZ.RN.STRONG.GPU desc[UR10][R2.64], R9 ;  /* 0x00000009020079a6 */ /* 0x0043e8000c12f30a */
[----:B------:R-:W2:Y:S04]  /*0250*/  LDG.E R11, desc[UR10][R4.64] ;  /* 0x0000000a040b7981 */ /* 0x000ea8000c1e1900 */
[----:B--2---:R2:W-:Y:S04]  /*0260*/  REDG.E.ADD.F32.FTZ.RN.STRONG.GPU desc[UR10][R2.64], R11 ;  /* 0x0000000b020079a6 */ /* 0x0045e8000c12f30a */
[----:B---3--:R-:W3:Y:S04]  /*0270*/  LDG.E R13, desc[UR10][R4.64+0x4] ;  /* 0x0000040a040d7981 */ /* 0x008ee8000c1e1900 */
[----:B---3--:R3:W-:Y:S04]  /*0280*/  REDG.E.ADD.F32.FTZ.RN.STRONG.GPU desc[UR10][R2.64], R13 ;  /* 0x0000000d020079a6 */ /* 0x0087e8000c12f30a */
[----:B----4-:R-:W4:Y:S04]  /*0290*/  LDG.E R15, desc[UR10][R4.64+0x8] ;  /* 0x0000080a040f7981 */ /* 0x010f28000c1e1900 */
[----:B----4-:R4:W-:Y:S04]  /*02a0*/  REDG.E.ADD.F32.FTZ.RN.STRONG.GPU desc[UR10][R2.64], R15 ;  /* 0x0000000f020079a6 */ /* 0x0109e8000c12f30a */
[----:B-----5:R-:W5:Y:S04]  /*02b0*/  LDG.E R17, desc[UR10][R4.64+0xc] ;  /* 0x00000c0a04117981 */ /* 0x020f68000c1e1900 */
[----:B-----5:R1:W-:Y:S04]  /*02c0*/  REDG.E.ADD.F32.FTZ.RN.STRONG.GPU desc[UR10][R2.64], R17 ;  /* 0x00000011020079a6 */ /* 0x0203e8000c12f30a */
[----:B0-----:R-:W5:Y:S04]  /*02d0*/  LDG.E R7, desc[UR10][R4.64+0x10] ;  /* 0x0000100a04077981 */ /* 0x001f68000c1e1900 */
[----:B-----5:R0:W-:Y:S04]  /*02e0*/  REDG.E.ADD.F32.FTZ.RN.STRONG.GPU desc[UR10][R2.64], R7 ;  /* 0x00000007020079a6 */ /* 0x0201e8000c12f30a */
[----:B-1----:R-:W5:Y:S04]  /*02f0*/  LDG.E R9, desc[UR10][R4.64+0x14] ;  /* 0x0000140a04097981 */ /* 0x002f68000c1e1900 */
[----:B-----5:R0:W-:Y:S04]  /*0300*/  REDG.E.ADD.F32.FTZ.RN.STRONG.GPU desc[UR10][R2.64], R9 ;  /* 0x00000009020079a6 */ /* 0x0201e8000c12f30a */
[----:B--2---:R-:W2:Y:S04]  /*0310*/  LDG.E R11, desc[UR10][R4.64+0x18] ;  /* 0x0000180a040b7981 */ /* 0x004ea8000c1e1900 */
[----:B--2---:R0:W-:Y:S04]  /*0320*/  REDG.E.ADD.F32.FTZ.RN.STRONG.GPU desc[UR10][R2.64], R11 ;  /* 0x0000000b020079a6 */ /* 0x0041e8000c12f30a */
[----:B---3--:R-:W2:Y:S01]  /*0330*/  LDG.E R13, desc[UR10][R4.64+0x1c] ;  /* 0x00001c0a040d7981 */ /* 0x008ea2000c1e1900 */
[----:B------:R-:W-:-:S04]  /*0340*/  UIADD3 UR8, UPT, UPT, UR8, 0x10, URZ ;  /* 0x0000001008087890 */ /* 0x000fc8000fffe0ff */
[----:B------:R-:W-:Y:S01]  /*0350*/  UISETP.NE.AND UP1, UPT, UR8, URZ, UPT ;  /* 0x000000ff0800728c */ /* 0x000fe2000bf25270 */
[----:B------:R-:W-:Y:S01]  /*0360*/  IADD3 R6, P0, PT, R4, 0x40, RZ ;  /* 0x0000004004067810 */ /* 0x000fe20007f1e0ff */
[----:B--2---:R0:W-:Y:S04]  /*0370*/  REDG.E.ADD.F32.FTZ.RN.STRONG.GPU desc[UR10][R2.64], R13 ;  /* 0x0000000d020079a6 */ /* 0x0041e8000c12f30a */
[----:B----4-:R-:W-:-:S03]  /*0380*/  IMAD.X R15, RZ, RZ, R5, P0 ;  /* 0x000000ffff0f7224 */ /* 0x010fc600000e0605 */
[----:B------:R-:W-:Y:S05]  /*0390*/  BRA.U UP1, `(.L_x_131) ;  /* 0xfffffffd01647547 */ /* 0x000fea000b83ffff */
.L_x_130:
[----:B------:R-:W-:Y:S05]  /*03a0*/  BRA.U !UP0, `(.L_x_129) ;  /* 0x0000000108dc7547 */ /* 0x000fea000b800000 */
[----:B------:R-:W-:Y:S02]  /*03b0*/  UISETP.GE.U32.AND UP0, UPT, UR6, 0x8, UPT ;  /* 0x000000080600788c */ /* 0x000fe4000bf06070 */
[----:B------:R-:W-:-:S04]  /*03c0*/  ULOP3.LUT UR5, UR9, 0x7, URZ, 0xc0, !UPT ;  /* 0x0000000709057892 */ /* 0x000fc8000f8ec0ff */
[----:B------:R-:W-:-:S03]  /*03d0*/  UISETP.NE.AND UP1, UPT, UR5, URZ, UPT ;  /* 0x000000ff0500728c */ /* 0x000fc6000bf25270 */
[----:B------:R-:W-:Y:S08]  /*03e0*/  BRA.U !UP0, `(.L_x_132) ;  /* 0x0000000108507547 */ /* 0x000ff0000b800000 */
[----:B0-----:R-:W0:Y:S02]  /*03f0*/  LDC.64 R2, c[0x0][0x380] ;  /* 0x0000e000ff027b82 */ /* 0x001e240000000a00 */
[----:B0-----:R-:W-:-:S05]  /*0400*/  IMAD.WIDE.U32 R2, R0, 0x4, R2 ;  /* 0x0000000400027825 */ /* 0x001fca00078e0002 */
[----:B------:R-:W2:Y:S01]  /*0410*/  LDG.E R7, desc[UR10][R2.64] ;  /* 0x0000000a02077981 */ /* 0x000ea2000c1e1900 */
[----:B------:R-:W2:Y:S03]  /*0420*/  LDC.64 R4, c[0x0][0x388] ;  /* 0x0000e200ff047b82 */ /* 0x000ea60000000a00 */
[----:B--2---:R0:W-:Y:S04]  /*0430*/  REDG.E.ADD.F32.FTZ.RN.STRONG.GPU desc[UR10][R4.64], R7 ;  /* 0x00000007040079a6 */ /* 0x0041e8000c12f30a */
[----:B------:R-:W2:Y:S04]  /*0440*/  LDG.E R9, desc[UR10][R2.64+0x4] ;  /* 0x0000040a02097981 */ /* 0x000ea8000c1e1900 */
[----:B--2---:R1:W-:Y:S04]  /*0450*/  REDG.E.ADD.F32.FTZ.RN.STRONG.GPU desc[UR10][R4.64], R9 ;  /* 0x00000009040079a6 */ /* 0x0043e8000c12f30a */
[----:B------:R-:W2:Y:S04]  /*0460*/  LDG.E R11, desc[UR10][R2.64+0x8] ;  /* 0x0000080a020b7981 */ /* 0x000ea8000c1e1900 */
[----:B--2---:R2:W-:Y:S04]  /*0470*/  REDG.E.ADD.F32.FTZ.RN.STRONG.GPU desc[UR10][R4.64], R11 ;  /* 0x0000000b040079a6 */ /* 0x0045e8000c12f30a */
[----:B------:R-:W3:Y:S04]  /*0480*/  LDG.E R13, desc[UR10][R2.64+0xc] ;  /* 0x00000c0a020d7981 */ /* 0x000ee8000c1e1900 */
[----:B---3--:R2:W-:Y:S04]  /*0490*/  REDG.E.ADD.F32.FTZ.RN.STRONG.GPU desc[UR10][R4.64], R13 ;  /* 0x0000000d040079a6 */ /* 0x0085e8000c12f30a */
[----:B------:R-:W3:Y:S04]  /*04a0*/  LDG.E R15, desc[UR10][R2.64+0x10] ;  /* 0x0000100a020f7981 */ /* 0x000ee8000c1e1900 */
[----:B---3--:R2:W-:Y:S04]  /*04b0*/  REDG.E.ADD.F32.FTZ.RN.STRONG.GPU desc[UR10][R4.64], R15 ;  /* 0x0000000f040079a6 */ /* 0x0085e8000c12f30a */
[----:B------:R-:W3:Y:S04]  /*04c0*/  LDG.E R17, desc[UR10][R2.64+0x14] ;  /* 0x0000140a02117981 */ /* 0x000ee8000c1e1900 */
[----:B---3--:R2:W-:Y:S04]  /*04d0*/  REDG.E.ADD.F32.FTZ.RN.STRONG.GPU desc[UR10][R4.64], R17 ;  /* 0x00000011040079a6 */ /* 0x0085e8000c12f30a */
[----:B0-----:R-:W3:Y:S04]  /*04e0*/  LDG.E R7, desc[UR10][R2.64+0x18] ;  /* 0x0000180a02077981 */ /* 0x001ee8000c1e1900 */
[----:B---3--:R2:W-:Y:S04]  /*04f0*/  REDG.E.ADD.F32.FTZ.RN.STRONG.GPU desc[UR10][R4.64], R7 ;  /* 0x00000007040079a6 */ /* 0x0085e8000c12f30a */
[----:B-1----:R-:W3:Y:S01]  /*0500*/  LDG.E R9, desc[UR10][R2.64+0x1c] ;  /* 0x00001c0a02097981 */ /* 0x002ee2000c1e1900 */
[----:B------:R-:W-:-:S03]  /*0510*/  VIADD R0, R0, 0x8 ;  /* 0x0000000800007836 */ /* 0x000fc60000000000 */
[----:B---3--:R2:W-:Y:S04]  /*0520*/  REDG.E.ADD.F32.FTZ.RN.STRONG.GPU desc[UR10][R4.64], R9 ;  /* 0x00000009040079a6 */ /* 0x0085e8000c12f30a */
.L_x_132:
[----:B------:R-:W-:Y:S05]  /*0530*/  BRA.U !UP1, `(.L_x_129) ;  /* 0x0000000109787547 */ /* 0x000fea000b800000 */
[----:B------:R-:W-:Y:S02]  /*0540*/  UISETP.GE.U32.AND UP0, UPT, UR5, 0x4, UPT ;  /* 0x000000040500788c */ /* 0x000fe4000bf06070 */
[----:B------:R-:W-:-:S04]  /*0550*/  ULOP3.LUT UR4, UR9, 0x3, URZ, 0xc0, !UPT ;  /* 0x0000000309047892 */ /* 0x000fc8000f8ec0ff */
[----:B------:R-:W-:-:S03]  /*0560*/  UISETP.NE.AND UP1, UPT, UR4, URZ, UPT ;  /* 0x000000ff0400728c */ /* 0x000fc6000bf25270 */
[----:B------:R-:W-:Y:S08]  /*0570*/  BRA.U !UP0, `(.L_x_133) ;  /* 0x0000000108307547 */ /* 0x000ff0000b800000 */
[----:B0-----:R-:W0:Y:S02]  /*0580*/  LDC.64 R2, c[0x0][0x380] ;  /* 0x0000e000ff027b82 */ /* 0x001e240000000a00 */
[----:B0-----:R-:W-:-:S05]  /*0590*/  IMAD.WIDE.U32 R2, R0, 0x4, R2 ;  /* 0x0000000400027825 */ /* 0x001fca00078e0002 */
[----:B--2---:R-:W2:Y:S01]  /*05a0*/  LDG.E R7, desc[UR10][R2.64] ;  /* 0x0000000a02077981 */ /* 0x004ea2000c1e1900 */
[----:B------:R-:W2:Y:S03]  /*05b0*/  LDC.64 R4, c[0x0][0x388] ;  /* 0x0000e200ff047b82 */ /* 0x000ea60000000a00 */
[----:B--2---:R1:W-:Y:S04]  /*05c0*/  REDG.E.ADD.F32.FTZ.RN.STRONG.GPU desc[UR10][R4.64], R7 ;  /* 0x00000007040079a6 */ /* 0x0043e8000c12f30a */
[----:B------:R-:W2:Y:S04]  /*05d0*/  LDG.E R9, desc[UR10][R2.64+0x4] ;  /* 0x0000040a02097981 */ /* 0x000ea8000c1e1900 */
[----:B--2---:R1:W-:Y:S04]  /*05e0*/  REDG.E.ADD.F32.FTZ.RN.STRONG.GPU desc[UR10][R4.64], R9 ;  /* 0x00000009040079a6 */ /* 0x0043e8000c12f30a */
[----:B------:R-:W2:Y:S04]  /*05f0*/  LDG.E R11, desc[UR10][R2.64+0x8] ;  /* 0x0000080a020b7981 */ /* 0x000ea8000c1e1900 */
[----:B--2---:R1:W-:Y:S04]  /*0600*/  REDG.E.ADD.F32.FTZ.RN.STRONG.GPU desc[UR10][R4.64], R11 ;  /* 0x0000000b040079a6 */ /* 0x0043e8000c12f30a */
[----:B------:R-:W2:Y:S01]  /*0610*/  LDG.E R13, desc[UR10][R2.64+0xc] ;  /* 0x00000c0a020d7981 */ /* 0x000ea2000c1e1900 */
[----:B------:R-:W-:-:S03]  /*0620*/  VIADD R0, R0, 0x4 ;  /* 0x0000000400007836 */ /* 0x000fc60000000000 */
[----:B--2---:R1:W-:Y:S04]  /*0630*/  REDG.E.ADD.F32.FTZ.RN.STRONG.GPU desc[UR10][R4.64], R13 ;  /* 0x0000000d040079a6 */ /* 0x0043e8000c12f30a */
.L_x_133:
[----:B------:R-:W-:Y:S05]  /*0640*/  BRA.U !UP1, `(.L_x_129) ;  /* 0x0000000109347547 */ /* 0x000fea000b800000 */
[----:B0-----:R-:W0:Y:S01]  /*0650*/  LDC.64 R2, c[0x0][0x380] ;  /* 0x0000e000ff027b82 */ /* 0x001e220000000a00 */
[----:B------:R-:W-:-:S07]  /*0660*/  UIADD3 UR4, UPT, UPT, -UR4, URZ, URZ ;  /* 0x000000ff04047290 */ /* 0x000fce000fffe1ff */
[----:B-12---:R-:W1:Y:S01]  /*0670*/  LDC.64 R4, c[0x0][0x388] ;  /* 0x0000e200ff047b82 */ /* 0x006e620000000a00 */
[----:B0-----:R-:W-:-:S04]  /*0680*/  IMAD.WIDE.U32 R2, R0, 0x4, R2 ;  /* 0x0000000400027825 */ /* 0x001fc800078e0002 */
[----:B------:R-:W-:-:S07]  /*0690*/  IMAD.MOV.U32 R7, RZ, RZ, R3 ;  /* 0x000000ffff077224 */ /* 0x000fce00078e0003 */
.L_x_134:
[----:B---3--:R-:W-:-:S06]  /*06a0*/  IMAD.MOV.U32 R3, RZ, RZ, R7 ;  /* 0x000000ffff037224 */ /* 0x008fcc00078e0007 */
[----:B------:R-:W1:Y:S01]  /*06b0*/  LDG.E R3, desc[UR10][R2.64] ;  /* 0x0000000a02037981 */ /* 0x000e62000c1e1900 */
[----:B------:R-:W-:-:S04]  /*06c0*/  UIADD3 UR4, UPT, UPT, UR4, 0x1, URZ ;  /* 0x0000000104047890 */ /* 0x000fc8000fffe0ff */
[----:B------:R-:W-:Y:S01]  /*06d0*/  UISETP.NE.AND UP0, UPT, UR4, URZ, UPT ;  /* 0x000000ff0400728c */ /* 0x000fe2000bf05270 */
[----:B-1----:R3:W-:Y:S01]  /*06e0*/  REDG.E.ADD.F32.FTZ.RN.STRONG.GPU desc[UR10][R4.64], R3 ;  /* 0x00000003040079a6 */ /* 0x0027e2000c12f30a */
[----:B------:R-:W-:-:S05]  /*06f0*/  IADD3 R2, P0, PT, R2, 0x4, RZ ;  /* 0x0000000402027810 */ /* 0x000fca0007f1e0ff */
[----:B------:R-:W-:Y:S02]  /*0700*/  IMAD.X R7, RZ, RZ, R7, P0 ;  /* 0x000000ffff077224 */ /* 0x000fe400000e0607 */
[----:B------:R-:W-:Y:S06]  /*0710*/  BRA.U UP0, `(.L_x_134) ;  /* 0xfffffffd00e07547 */ /* 0x000fec000b83ffff */
.L_x_129:
[----:B0--3--:R-:W0:Y:S02]  /*0720*/  LDC.64 R2, c[0x0][0x388] ;  /* 0x0000e200ff027b82 */ /* 0x009e240000000a00 */
[----:B0-----:R0:W3:Y:S02]  /*0730*/  LDG.E R0, desc[UR10][R2.64] ;  /* 0x0000000a02007981 */ /* 0x0010e4000c1e1900 */
[----:B0-----:R-:W-:-:S04]  /*0740*/  I2FP.F32.U32 R3, UR9 ;  /* 0x0000000900037c45 */ /* 0x001fc80008201000 */
[----:B-12---:R-:W0:Y:S02]  /*0750*/  MUFU.RCP R4, R3 ;  /* 0x0000000300047308 */ /* 0x006e240000001000 */
[----:B0-----:R-:W-:-:S04]  /*0760*/  FFMA R5, -R3, R4, 1 ;  /* 0x3f80000003057423 */ /* 0x001fc80000000104 */
[----:B------:R-:W-:Y:S02]  /*0770*/  FFMA R5, R4, R5, R4 ;  /* 0x0000000504057223 */ /* 0x000fe40000000004 */
[----:B---3--:R-:W0:Y:S02]  /*0780*/  FCHK P0, R0, R3 ;  /* 0x0000000300007302 */ /* 0x008e240000000000 */
[----:B------:R-:W-:-:S04]  /*0790*/  FFMA R4, R0, R5, RZ ;  /* 0x0000000500047223 */ /* 0x000fc800000000ff */
[----:B------:R-:W-:-:S04]  /*07a0*/  FFMA R6, -R3, R4, R0 ;  /* 0x0000000403067223 */ /* 0x000fc80000000100 */
[----:B------:R-:W-:Y:S01]  /*07b0*/  FFMA R5, R5, R6, R4 ;  /* 0x0000000605057223 */ /* 0x000fe20000000004 */
[----:B0-----:R-:W-:Y:S06]  /*07c0*/  @!P0 BRA `(.L_x_135) ;  /* 0x0000000000088947 */ /* 0x001fec0003800000 */
[----:B------:R-:W-:-:S07]  /*07d0*/  MOV R2, 0x7f0 ;  /* 0x000007f000027802 */ /* 0x000fce0000000f00 */
[----:B------:R-:W-:Y:S05]  /*07e0*/  CALL.REL.NOINC `($__internal_7_$__cuda_sm3x_div_rn_noftz_f32_slowpath) ;  /* 0x00000000000c7944 */ /* 0x000fea0003c00000 */
.L_x_135:
[----:B------:R-:W0:Y:S02]  /*07f0*/  LDC.64 R2, c[0x0][0x388] ;  /* 0x0000e200ff027b82 */ /* 0x000e240000000a00 */
[----:B0-----:R-:W-:Y:S01]  /*0800*/  STG.E desc[UR10][R2.64], R5 ;  /* 0x0000000502007986 */ /* 0x001fe2000c10190a */
[----:B------:R-:W-:Y:S05]  /*0810*/  EXIT ;  /* 0x000000000000794d */ /* 0x000fea0003800000 */
        .weak           $__internal_7_$__cuda_sm3x_div_rn_noftz_f32_slowpath
        .type           $__internal_7_$__cuda_sm3x_div_rn_noftz_f32_slowpath,@function
        .size           $__internal_7_$__cuda_sm3x_div_rn_noftz_f32_slowpath,(.L_x_156 - $__internal_7_$__cuda_sm3x_div_rn_noftz_f32_slowpath)
$__internal_7_$__cuda_sm3x_div_rn_noftz_f32_slowpath:
[----:B------:R-:W-:Y:S01]  /*0820*/  SHF.R.U32.HI R5, RZ, 0x17, R3 ;  /* 0x00000017ff057819 */ /* 0x000fe20000011603 */
[--C-:B------:R-:W-:Y:S01]  /*0830*/  IMAD.MOV.U32 R6, RZ, RZ, R0.reuse ;  /* 0x000000ffff067224 */ /* 0x100fe200078e0000 */
[----:B------:R-:W-:Y:S02]  /*0840*/  SHF.R.U32.HI R4, RZ, 0x17, R0 ;  /* 0x00000017ff047819 */ /* 0x000fe40000011600 */
[----:B------:R-:W-:Y:S02]  /*0850*/  LOP3.LUT R5, R5, 0xff, RZ, 0xc0, !PT ;  /* 0x000000ff05057812 */ /* 0x000fe400078ec0ff */
[----:B------:R-:W-:Y:S02]  /*0860*/  LOP3.LUT R4, R4, 0xff, RZ, 0xc0, !PT ;  /* 0x000000ff04047812 */ /* 0x000fe400078ec0ff */
[----:B------:R-:W-:Y:S01]  /*0870*/  MOV R7, R3 ;  /* 0x0000000300077202 */ /* 0x000fe20000000f00 */
        /* <DEDUP_REMOVED lines=29> */
.L_x_136:
        /* <DEDUP_REMOVED lines=17> */
[----:B------:R-:W-:-:S05]  /*0b60*/  IMAD.IADD R8, R0, 0x1, R5 ;  /* 0x0000000100087824 */ /* 0x000fca00078e0205 */
[----:B------:R-:W-:-:S04]  /*0b70*/  IADD3 R0, PT, PT, R8, -0x1, RZ ;  /* 0xffffffff08007810 */ /* 0x000fc80007ffe0ff */
        /* <DEDUP_REMOVED lines=31> */
.L_x_142:
[----:B------:R-:W-:-:S04]  /*0d70*/  LOP3.LUT R3, R3, 0x80000000, RZ, 0xc0, !PT ;  /* 0x8000000003037812 */ /* 0x000fc800078ec0ff */
[----:B------:R-:W-:Y:S01]  /*0d80*/  LOP3.LUT R3, R3, 0x7f800000, RZ, 0xfc, !PT ;  /* 0x7f80000003037812 */ /* 0x000fe200078efcff */
[----:B------:R-:W-:Y:S06]  /*0d90*/  BRA `(.L_x_143) ;  /* 0x0000000000287947 */ /* 0x000fec0003800000 */
.L_x_141:
[----:B------:R-:W-:Y:S01]  /*0da0*/  IMAD R3, R5, 0x800000, R3 ;  /* 0x0080000005037824 */ /* 0x000fe200078e0203 */
[----:B------:R-:W-:Y:S06]  /*0db0*/  BRA `(.L_x_143) ;  /* 0x0000000000207947 */ /* 0x000fec0003800000 */
.L_x_140:
[----:B------:R-:W-:-:S04]  /*0dc0*/  LOP3.LUT R3, R7, 0x80000000, R6, 0x48, !PT ;  /* 0x8000000007037812 */ /* 0x000fc800078e4806 */
[----:B------:R-:W-:Y:S01]  /*0dd0*/  LOP3.LUT R3, R3, 0x7f800000, RZ, 0xfc, !PT ;  /* 0x7f80000003037812 */ /* 0x000fe200078efcff */
[----:B------:R-:W-:Y:S06]  /*0de0*/  BRA `(.L_x_143) ;  /* 0x0000000000147947 */ /* 0x000fec0003800000 */
.L_x_139:
[----:B------:R-:W-:Y:S01]  /*0df0*/  LOP3.LUT R3, R7, 0x80000000, R6, 0x48, !PT ;  /* 0x8000000007037812 */ /* 0x000fe200078e4806 */
[----:B------:R-:W-:Y:S06]  /*0e00*/  BRA `(.L_x_143) ;  /* 0x00000000000c7947 */ /* 0x000fec0003800000 */
.L_x_138:
[----:B------:R-:W0:Y:S01]  /*0e10*/  MUFU.RSQ R3, -QNAN ;  /* 0xffc0000000037908 */ /* 0x000e220000001400 */
[----:B------:R-:W-:Y:S05]  /*0e20*/  BRA `(.L_x_143) ;  /* 0x0000000000047947 */ /* 0x000fea0003800000 */
.L_x_137:
[----:B------:R-:W-:-:S07]  /*0e30*/  FADD.FTZ R3, R0, R3 ;  /* 0x0000000300037221 */ /* 0x000fce0000010000 */
.L_x_143:
[----:B0-----:R-:W-:Y:S02]  /*0e40*/  IMAD.MOV.U32 R5, RZ, RZ, R3 ;  /* 0x000000ffff057224 */ /* 0x001fe400078e0003 */
[----:B------:R-:W-:-:S04]  /*0e50*/  IMAD.MOV.U32 R3, RZ, RZ, 0x0 ;  /* 0x00000000ff037424 */ /* 0x000fc800078e00ff */
[----:B------:R-:W-:Y:S05]  /*0e60*/  RET.REL.NODEC R2 `(_Z20computeMeanOneThreadPfS_j) ;  /* 0xfffffff002647950 */ /* 0x000fea0003c3ffff */
.L_x_144:
        /* <DEDUP_REMOVED lines=9> */
.L_x_156:


//--------------------- .nv.shared._Z44computeSumDiffElemWithOneElemPerThreadWithSMPfjS_S_ --------------------------
	.section	.nv.shared._Z44computeSumDiffElemWithOneElemPerThreadWithSMPfjS_S_,"aw",@nobits
	.sectionflags	@""
	.align	4
.nv.shared._Z44computeSumDiffElemWithOneElemPerThreadWithSMPfjS_S_:
	.zero		1032


//--------------------- .nv.shared.reserved.0     --------------------------
	.section	.nv.shared.reserved.0,"aw",@nobits
	.weak		__nv_reservedSMEM_offset_0_alias
	.size		__nv_reservedSMEM_offset_0_alias, 0, 64
	.other		__nv_reservedSMEM_offset_0_alias,@"STO_CUDA_RESERVED_SHARED STV_DEFAULT"
__nv_reservedSMEM_offset_0_alias:
	.zero		0
	.zero		64


//--------------------- .nv.shared._Z42computeGlobalSumWithOneElemPerThreadWithSMPfjS_ --------------------------
	.section	.nv.shared._Z42computeGlobalSumWithOneElemPerThreadWithSMPfjS_,"aw",@nobits
	.sectionflags	@""
	.align	4
.nv.shared._Z42computeGlobalSumWithOneElemPerThreadWithSMPfjS_:
	.zero		1028


//--------------------- .nv.constant0._Z44computeSumDiffElemWithOneElemPerThreadWithSMPfjS_S_ --------------------------
	.section	.nv.constant0._Z44computeSumDiffElemWithOneElemPerThreadWithSMPfjS_S_,"a",@progbits
	.sectionflags	@""
	.align	4
.nv.constant0._Z44computeSumDiffElemWithOneElemPerThreadWithSMPfjS_S_:
	.zero		928


//--------------------- .nv.constant0._Z42computeGlobalSumWithOneElemPerThreadWithSMPfjS_ --------------------------
	.section	.nv.constant0._Z42computeGlobalSumWithOneElemPerThreadWithSMPfjS_,"a",@progbits
	.sectionflags	@""
	.align	4
.nv.constant0._Z42computeGlobalSumWithOneElemPerThreadWithSMPfjS_:
	.zero		920


//--------------------- .nv.constant0._Z44computeSumDiffElemWithMultipleElemsPerThreadPfjjS_S_ --------------------------
	.section	.nv.constant0._Z44computeSumDiffElemWithMultipleElemsPerThreadPfjjS_S_,"a",@progbits
	.sectionflags	@""
	.align	4
.nv.constant0._Z44computeSumDiffElemWithMultipleElemsPerThreadPfjjS_S_:
	.zero		928


//--------------------- .nv.constant0._Z42computeGlobalSumWithMultipleElemsPerThreadPfjjS_ --------------------------
	.section	.nv.constant0._Z42computeGlobalSumWithMultipleElemsPerThreadPfjjS_,"a",@progbits
	.sectionflags	@""
	.align	4
.nv.constant0._Z42computeGlobalSumWithMultipleElemsPerThreadPfjjS_:
	.zero		920


//--------------------- .nv.constant0._Z34computeStdDevWithGlobalSumDiffElemjPfS_ --------------------------
	.section	.nv.constant0._Z34computeStdDevWithGlobalSumDiffElemjPfS_,"a",@progbits
	.sectionflags	@""
	.align	4
.nv.constant0._Z34computeStdDevWithGlobalSumDiffElemjPfS_:
	.zero		920


//--------------------- .nv.constant0._Z38computeSumDiffElemWithOneElemPerThreadPfjS_S_ --------------------------
	.section	.nv.constant0._Z38computeSumDiffElemWithOneElemPerThreadPfjS_S_,"a",@progbits
	.sectionflags	@""
	.align	4
.nv.constant0._Z38computeSumDiffElemWithOneElemPerThreadPfjS_S_:
	.zero		928


//--------------------- .nv.constant0._Z36computeGlobalSumWithOneElemPerThreadPfjS_ --------------------------
	.section	.nv.constant0._Z36computeGlobalSumWithOneElemPerThreadPfjS_,"a",@progbits
	.sectionflags	@""
	.align	4
.nv.constant0._Z36computeGlobalSumWithOneElemPerThreadPfjS_:
	.zero		920


//--------------------- .nv.constant0._Z22computeStdDevOneThreadPfS_jS_ --------------------------
	.section	.nv.constant0._Z22computeStdDevOneThreadPfS_jS_,"a",@progbits
	.sectionflags	@""
	.align	4
.nv.constant0._Z22computeStdDevOneThreadPfS_jS_:
	.zero		928


//--------------------- .nv.constant0._Z20computeMeanOneThreadPfS_j --------------------------
	.section	.nv.constant0._Z20computeMeanOneThreadPfS_j,"a",@progbits
	.sectionflags	@""
	.align	4
.nv.constant0._Z20computeMeanOneThreadPfS_j:
	.zero		916


//--------------------- SYMBOLS --------------------------

	.type		.nv.reservedSmem.offset0,@object
	.size		.nv.reservedSmem.offset0,0x4
	.type		.nv.reservedSmem.cap,@object
	.size		.nv.reservedSmem.cap,0x4
